	.target	sm_90a

	.elftype	@"ET_EXEC"


//--------------------- .note.nv.tkinfo           --------------------------
	.section	.note.nv.tkinfo,"",@"SHT_NOTE"
	.sectionflags	@"SHF_NOTE_NV_TKINFO"
	.tkinfo
        /*0018*/ 	.word	0x00000002
        /*0030*/ 	.string	""
        /*0030*/ 	.string	"ptxas"
        /*0030*/ 	.string	"Cuda compilation tools, release 13.0, V13.0.88"
        /*0030*/ 	.string	"Build cuda_13.0.r13.0/compiler.36424714_0"
        /*0030*/ 	.string	"-arch sm_90a -m 64 "



//--------------------- .note.nv.cuinfo           --------------------------
	.section	.note.nv.cuinfo,"",@"SHT_NOTE"
	.sectionflags	@"SHF_NOTE_NV_CUINFO"
        /*0018*/ 	.short	0x0002
        /*001a*/ 	.short	0x005a
        /*001c*/ 	.short	0x0082
	.zero		2


//--------------------- .nv.info                  --------------------------
	.section	.nv.info,"",@"SHT_CUDA_INFO"
	.align	4


	//----- nvinfo : EIATTR_REGCOUNT
	.align		4
        /*0000*/ 	.byte	0x04, 0x2f
        /*0002*/ 	.short	(.L_15 - .L_14)
	.align		4
.L_14:
        /*0004*/ 	.word	index@(_ZN7cutlass13device_kernelINS_4gemm6kernel13GemmUniversalIN4cute5tupleIJiiiiEEENS1_10collective13CollectiveMmaINS1_34MainloopSm90TmaGmmaWarpSpecializedILi5ENS5_IJNS4_1CILi2EEENSA_ILi1EEESC_EEENS1_35KernelTmaWarpSpecializedCooperativeEEENS5_IJNSA_ILi384EEENSA_ILi256EEENSA_ILi32EEEEEENS_10bfloat16_tENS5_IJlSC_lEEESK_SL_NS4_8TiledMMAINS4_8MMA_AtomIJNS4_4SM904GMMA28MMA_64x256x16_F32BF16BF16_SSILNSP_5MajorE0ELSR_0ELNSP_7ScaleInE1ELSS_1EEEEEENS4_6LayoutISD_NS5_IJSC_NSA_ILi0EEESW_EEEEENS5_IJNS4_10UnderscoreESZ_SZ_EEEEENS4_13SM90_TMA_LOADENS4_14ComposedLayoutINS4_7SwizzleILi2ELi4ELi3EEENS4_18smem_ptr_flag_bitsILi16EEENSV_INS5_IJNSA_ILi8EEESI_EEENS5_IJSI_SC_EEEEEEEvNS4_8identityENS4_23SM90_TMA_LOAD_MULTICASTES1C_vS1D_EENS_8epilogue10collective6detail29Sm90TmaWarpSpecializedAdapterINS1H_15DefaultEpilogueISK_SL_SL_NS1G_6thread17LinearCombinationISK_Li1EffLNS1L_9ScaleType4KindE0ELNS_15FloatRoundStyleE2ESK_EENS1_15EpilogueDefaultEEEEEvvEEEEvNT_6ParamsE)
        /*0008*/ 	.word	0x000000a8


	//----- nvinfo : EIATTR_FRAME_SIZE
	.align		4
.L_15:
        /*000c*/ 	.byte	0x04, 0x11
        /*000e*/ 	.short	(.L_17 - .L_16)
	.align		4
.L_16:
        /*0010*/ 	.word	index@(_ZN7cutlass13device_kernelINS_4gemm6kernel13GemmUniversalIN4cute5tupleIJiiiiEEENS1_10collective13CollectiveMmaINS1_34MainloopSm90TmaGmmaWarpSpecializedILi5ENS5_IJNS4_1CILi2EEENSA_ILi1EEESC_EEENS1_35KernelTmaWarpSpecializedCooperativeEEENS5_IJNSA_ILi384EEENSA_ILi256EEENSA_ILi32EEEEEENS_10bfloat16_tENS5_IJlSC_lEEESK_SL_NS4_8TiledMMAINS4_8MMA_AtomIJNS4_4SM904GMMA28MMA_64x256x16_F32BF16BF16_SSILNSP_5MajorE0ELSR_0ELNSP_7ScaleInE1ELSS_1EEEEEENS4_6LayoutISD_NS5_IJSC_NSA_ILi0EEESW_EEEEENS5_IJNS4_10UnderscoreESZ_SZ_EEEEENS4_13SM90_TMA_LOADENS4_14ComposedLayoutINS4_7SwizzleILi2ELi4ELi3EEENS4_18smem_ptr_flag_bitsILi16EEENSV_INS5_IJNSA_ILi8EEESI_EEENS5_IJSI_SC_EEEEEEEvNS4_8identityENS4_23SM90_TMA_LOAD_MULTICASTES1C_vS1D_EENS_8epilogue10collective6detail29Sm90TmaWarpSpecializedAdapterINS1H_15DefaultEpilogueISK_SL_SL_NS1G_6thread17LinearCombinationISK_Li1EffLNS1L_9ScaleType4KindE0ELNS_15FloatRoundStyleE2ESK_EENS1_15EpilogueDefaultEEEEEvvEEEEvNT_6ParamsE)
        /*0014*/ 	.word	0x00000ac8


	//----- nvinfo : EIATTR_MIN_STACK_SIZE
	.align		4
.L_17:
        /*0018*/ 	.byte	0x04, 0x12
        /*001a*/ 	.short	(.L_19 - .L_18)
	.align		4
.L_18:
        /*001c*/ 	.word	index@(_ZN7cutlass13device_kernelINS_4gemm6kernel13GemmUniversalIN4cute5tupleIJiiiiEEENS1_10collective13CollectiveMmaINS1_34MainloopSm90TmaGmmaWarpSpecializedILi5ENS5_IJNS4_1CILi2EEENSA_ILi1EEESC_EEENS1_35KernelTmaWarpSpecializedCooperativeEEENS5_IJNSA_ILi384EEENSA_ILi256EEENSA_ILi32EEEEEENS_10bfloat16_tENS5_IJlSC_lEEESK_SL_NS4_8TiledMMAINS4_8MMA_AtomIJNS4_4SM904GMMA28MMA_64x256x16_F32BF16BF16_SSILNSP_5MajorE0ELSR_0ELNSP_7ScaleInE1ELSS_1EEEEEENS4_6LayoutISD_NS5_IJSC_NSA_ILi0EEESW_EEEEENS5_IJNS4_10UnderscoreESZ_SZ_EEEEENS4_13SM90_TMA_LOADENS4_14ComposedLayoutINS4_7SwizzleILi2ELi4ELi3EEENS4_18smem_ptr_flag_bitsILi16EEENSV_INS5_IJNSA_ILi8EEESI_EEENS5_IJSI_SC_EEEEEEEvNS4_8identityENS4_23SM90_TMA_LOAD_MULTICASTES1C_vS1D_EENS_8epilogue10collective6detail29Sm90TmaWarpSpecializedAdapterINS1H_15DefaultEpilogueISK_SL_SL_NS1G_6thread17LinearCombinationISK_Li1EffLNS1L_9ScaleType4KindE0ELNS_15FloatRoundStyleE2ESK_EENS1_15EpilogueDefaultEEEEEvvEEEEvNT_6ParamsE)
        /*0020*/ 	.word	0x00000ac8
.L_19:


//--------------------- .nv.compat                --------------------------
	.section	.nv.compat,"",@"SHT_CUDA_COMPAT_INFO"
	.align	4
        /*0000*/ 	.byte	0x02, 0x09, 0x01, 0x00, 0x02, 0x02, 0x04, 0x00, 0x02, 0x05, 0x05, 0x00, 0x03, 0x07, 0x01, 0x01
        /*0010*/ 	.byte	0x02, 0x03, 0x01, 0x00, 0x02, 0x06, 0x01, 0x00, 0x04, 0x0b, 0x08, 0x00, 0x00, 0x00, 0x00, 0x00
        /*0020*/ 	.byte	0x00, 0x00, 0x00, 0x00


//--------------------- .nv.info._ZN7cutlass13device_kernelINS_4gemm6kernel13GemmUniversalIN4cute5tupleIJiiiiEEENS1_10collective13CollectiveMmaINS1_34MainloopSm90TmaGmmaWarpSpecializedILi5ENS5_IJNS4_1CILi2EEENSA_ILi1EEESC_EEENS1_35KernelTmaWarpSpecializedCooperativeEEENS5_IJNSA_ILi384EEENSA_ILi256EEENSA_ILi32EEEEEENS_10bfloat16_tENS5_IJlSC_lEEESK_SL_NS4_8TiledMMAINS4_8MMA_AtomIJNS4_4SM904GMMA28MMA_64x256x16_F32BF16BF16_SSILNSP_5MajorE0ELSR_0ELNSP_7ScaleInE1ELSS_1EEEEEENS4_6LayoutISD_NS5_IJSC_NSA_ILi0EEESW_EEEEENS5_IJNS4_10UnderscoreESZ_SZ_EEEEENS4_13SM90_TMA_LOADENS4_14ComposedLayoutINS4_7SwizzleILi2ELi4ELi3EEENS4_18smem_ptr_flag_bitsILi16EEENSV_INS5_IJNSA_ILi8EEESI_EEENS5_IJSI_SC_EEEEEEEvNS4_8identityENS4_23SM90_TMA_LOAD_MULTICASTES1C_vS1D_EENS_8epilogue10collective6detail29Sm90TmaWarpSpecializedAdapterINS1H_15DefaultEpilogueISK_SL_SL_NS1G_6thread17LinearCombinationISK_Li1EffLNS1L_9ScaleType4KindE0ELNS_15FloatRoundStyleE2ESK_EENS1_15EpilogueDefaultEEEEEvvEEEEvNT_6ParamsE --------------------------
	.section	.nv.info._ZN7cutlass13device_kernelINS_4gemm6kernel13GemmUniversalIN4cute5tupleIJiiiiEEENS1_10collective13CollectiveMmaINS1_34MainloopSm90TmaGmmaWarpSpecializedILi5ENS5_IJNS4_1CILi2EEENSA_ILi1EEESC_EEENS1_35KernelTmaWarpSpecializedCooperativeEEENS5_IJNSA_ILi384EEENSA_ILi256EEENSA_ILi32EEEEEENS_10bfloat16_tENS5_IJlSC_lEEESK_SL_NS4_8TiledMMAINS4_8MMA_AtomIJNS4_4SM904GMMA28MMA_64x256x16_F32BF16BF16_SSILNSP_5MajorE0ELSR_0ELNSP_7ScaleInE1ELSS_1EEEEEENS4_6LayoutISD_NS5_IJSC_NSA_ILi0EEESW_EEEEENS5_IJNS4_10UnderscoreESZ_SZ_EEEEENS4_13SM90_TMA_LOADENS4_14ComposedLayoutINS4_7SwizzleILi2ELi4ELi3EEENS4_18smem_ptr_flag_bitsILi16EEENSV_INS5_IJNSA_ILi8EEESI_EEENS5_IJSI_SC_EEEEEEEvNS4_8identityENS4_23SM90_TMA_LOAD_MULTICASTES1C_vS1D_EENS_8epilogue10collective6detail29Sm90TmaWarpSpecializedAdapterINS1H_15DefaultEpilogueISK_SL_SL_NS1G_6thread17LinearCombinationISK_Li1EffLNS1L_9ScaleType4KindE0ELNS_15FloatRoundStyleE2ESK_EENS1_15EpilogueDefaultEEEEEvvEEEEvNT_6ParamsE,"",@"SHT_CUDA_INFO"
	.sectionflags	@""
	.align	4


	//----- nvinfo : EIATTR_CUDA_API_VERSION
	.align		4
        /*0000*/ 	.byte	0x04, 0x37
        /*0002*/ 	.short	(.L_21 - .L_20)
.L_20:
        /*0004*/ 	.word	0x00000082


	//----- nvinfo : EIATTR_KPARAM_INFO
	.align		4
.L_21:
        /*0008*/ 	.byte	0x04, 0x17
        /*000a*/ 	.short	(.L_23 - .L_22)
.L_22:
        /*000c*/ 	.word	0x00000000
        /*0010*/ 	.short	0x0000
        /*0012*/ 	.short	0x0070
        /*0014*/ 	.byte	0x00, 0xf0, 0x01, 0x10


	//----- nvinfo : EIATTR_SPARSE_MMA_MASK
	.align		4
.L_23:
        /*0018*/ 	.byte	0x03, 0x50
        /*001a*/ 	.short	0x0000


	//----- nvinfo : EIATTR_MAXREG_COUNT
	.align		4
        /*001c*/ 	.byte	0x03, 0x1b
        /*001e*/ 	.short	0x00a8


	//----- nvinfo : EIATTR_NUM_BARRIERS
	.align		4
        /*0020*/ 	.byte	0x02, 0x4c
        /*0022*/ 	.byte	0x01
	.zero		1


	//----- nvinfo : EIATTR_EXTERNS
	.align		4
        /*0024*/ 	.byte	0x04, 0x0f
        /*0026*/ 	.short	(.L_25 - .L_24)


	//   ....[0]....
	.align		4
.L_24:
        /*0028*/ 	.word	index@(__assertfail)


	//----- nvinfo : EIATTR_ANNOTATIONS
	.align		4
.L_25:
        /*002c*/ 	.byte	0x04, 0x55
        /*002e*/ 	.short	(.L_27 - .L_26)


	//   ....[0]....
.L_26:
        /*0030*/ 	.word	0x00000001
        /*0034*/ 	.byte	0x10, 0x0a, 0x00, 0x00, 0x01, 0x00, 0x00, 0x00, 0x30, 0x0a, 0x00, 0x00, 0x01, 0x00, 0x00, 0x00
        /* <DEDUP_REMOVED lines=1039> */
        /*4134*/ 	.byte	0x30, 0x2e, 0x02, 0x00, 0x01, 0x00, 0x00, 0x00, 0x50, 0x2e, 0x02, 0x00


	//----- nvinfo : EIATTR_MERCURY_ISA_VERSION
	.align		4
.L_27:
        /*4140*/ 	.byte	0x03, 0x5f
        /*4142*/ 	.short	0x0101


	//----- nvinfo : EIATTR_INT_WARP_WIDE_INSTR_OFFSETS
	.align		4
        /*4144*/ 	.byte	0x04, 0x31
        /*4146*/ 	.short	(.L_29 - .L_28)


	//   ....[0]....
.L_28:
        /*4148*/ 	.word	0x000005a0


	//   ....[1]....
        /*414c*/ 	.word	0x000005b0


	//   ....[2]....
        /*4150*/ 	.word	0x00000720


	//----- nvinfo : EIATTR_COOP_GROUP_MASK_REGIDS
	.align		4
.L_29:
        /*4154*/ 	.byte	0x04, 0x29
        /*4156*/ 	.short	(.L_31 - .L_30)


	//   ....[0]....
.L_30:
        /*4158*/ 	.word	0xffffffff


	//   ....[1]....
        /*415c*/ 	.word	0xffffffff


	//   ....[2]....
        /*4160*/ 	.word	0xffffffff


	//   ....[3]....
        /*4164*/ 	.word	0xffffffff


	//   ....[4]....
        /*4168*/ 	.word	0xffffffff


	//   ....[5]....
        /*416c*/ 	.word	0xffffffff


	//----- nvinfo : EIATTR_COOP_GROUP_INSTR_OFFSETS
	.align		4
.L_31:
        /*4170*/ 	.byte	0x04, 0x28
        /*4172*/ 	.short	(.L_33 - .L_32)


	//   ....[0]....
.L_32:
        /*4174*/ 	.word	0x00000070


	//   ....[1]....
        /*4178*/ 	.word	0x00000080


	//   ....[2]....
        /*417c*/ 	.word	0x000001a0


	//   ....[3]....
        /*4180*/ 	.word	0x000003f0


	//   ....[4]....
        /*4184*/ 	.word	0x00000860


	//   ....[5]....
        /*4188*/ 	.word	0x00001430


	//----- nvinfo : EIATTR_REG_RECONFIG
	.align		4
.L_33:
        /*418c*/ 	.byte	0x01, 0x54
	.zero		2


	//----- nvinfo : EIATTR_SYSCALL_OFFSETS
	.align		4
        /*4190*/ 	.byte	0x04, 0x46
        /*4192*/ 	.short	(.L_35 - .L_34)


	//   ....[0]....
.L_34:
        /*4194*/ 	.word	0x000015e0


	//----- nvinfo : EIATTR_MBARRIER_INSTR_OFFSETS
	.align		4
.L_35:
        /*4198*/ 	.byte	0x04, 0x39
        /*419a*/ 	.short	(.L_37 - .L_36)


	//   ....[0]....
.L_36:
        /*419c*/ 	.word	0x00000320
        /*41a0*/ 	.word	0x000000ff
        /*41a4*/ 	.word	0x00000000
        /*41a8*/ 	.short	0x0100
        /*41aa*/ 	.byte	0x08
	.zero		1


	//   ....[1]....
        /*41ac*/ 	.word	0x00000330
        /*41b0*/ 	.word	0x000000ff
        /*41b4*/ 	.word	0x00000028
        /*41b8*/ 	.short	0x0100
        /*41ba*/ 	.byte	0x08
	.zero		1


	//   ....[2]....
        /*41bc*/ 	.word	0x00000340
        /*41c0*/ 	.word	0x000000ff
        /*41c4*/ 	.word	0x00000008
        /*41c8*/ 	.short	0x0100
        /*41ca*/ 	.byte	0x08
	.zero		1


	//   ....[3]....
        /*41cc*/ 	.word	0x00000350
        /*41d0*/ 	.word	0x000000ff
        /*41d4*/ 	.word	0x00000030
        /*41d8*/ 	.short	0x0100
        /*41da*/ 	.byte	0x08
	.zero		1


	//   ....[4]....
        /*41dc*/ 	.word	0x00000360
        /*41e0*/ 	.word	0x000000ff
        /*41e4*/ 	.word	0x00000010
        /*41e8*/ 	.short	0x0100
        /*41ea*/ 	.byte	0x08
	.zero		1


	//   ....[5]....
        /*41ec*/ 	.word	0x00000370
        /*41f0*/ 	.word	0x000000ff
        /*41f4*/ 	.word	0x00000038
        /*41f8*/ 	.short	0x0100
        /*41fa*/ 	.byte	0x08
	.zero		1


	//   ....[6]....
        /*41fc*/ 	.word	0x00000380
        /*4200*/ 	.word	0x000000ff
        /*4204*/ 	.word	0x00000018
        /*4208*/ 	.short	0x0100
        /*420a*/ 	.byte	0x08
	.zero		1


	//   ....[7]....
        /*420c*/ 	.word	0x00000390
        /*4210*/ 	.word	0x000000ff
        /*4214*/ 	.word	0x00000040
        /*4218*/ 	.short	0x0100
        /*421a*/ 	.byte	0x08
	.zero		1


	//   ....[8]....
        /*421c*/ 	.word	0x000003a0
        /*4220*/ 	.word	0x000000ff
        /*4224*/ 	.word	0x00000020
        /*4228*/ 	.short	0x0100
        /*422a*/ 	.byte	0x08
	.zero		1


	//   ....[9]....
        /*422c*/ 	.word	0x000003b0
        /*4230*/ 	.word	0x000000ff
        /*4234*/ 	.word	0x00000048
        /*4238*/ 	.short	0x0100
        /*423a*/ 	.byte	0x08
	.zero		1


	//   ....[10]....
        /*423c*/ 	.word	0x00000790
        /*4240*/ 	.word	0x000000ff
        /*4244*/ 	.word	0x00000060
        /*4248*/ 	.short	0x0100
        /*424a*/ 	.byte	0x06
	.zero		1


	//   ....[11]....
        /*424c*/ 	.word	0x000007c0
        /*4250*/ 	.word	0x000000ff
        /*4254*/ 	.word	0x00000068
        /*4258*/ 	.short	0x0100
        /*425a*/ 	.byte	0x06
	.zero		1


	//   ....[12]....
        /*425c*/ 	.word	0x00001680
        /*4260*/ 	.word	0x00000003
        /*4264*/ 	.word	0x00000000
        /*4268*/ 	.short	0x010a
        /*426a*/ 	.byte	0x3f
	.zero		1


	//   ....[13]....
        /*426c*/ 	.word	0x000016c0
        /*4270*/ 	.word	0x00000003
        /*4274*/ 	.word	0x00000000
        /*4278*/ 	.short	0x010a
        /*427a*/ 	.byte	0x3f
	.zero		1


	//   ....[14]....
        /*427c*/ 	.word	0x00004550
        /*4280*/ 	.word	0x000000ff
        /*4284*/ 	.word	0x00000000
        /*4288*/ 	.short	0x010a
        /*428a*/ 	.byte	0x08
	.zero		1


	//   ....[15]....
        /*428c*/ 	.word	0x00004590
        /*4290*/ 	.word	0x000000ff
        /*4294*/ 	.word	0x00000000
        /*4298*/ 	.short	0x010a
        /*429a*/ 	.byte	0x08
	.zero		1


	//   ....[16]....
        /*429c*/ 	.word	0x00008b00
        /*42a0*/ 	.word	0x00000004
        /*42a4*/ 	.word	0x00000000
        /*42a8*/ 	.short	0x0101
        /*42aa*/ 	.byte	0x3f
	.zero		1


	//   ....[17]....
        /*42ac*/ 	.word	0x00008cd0
        /*42b0*/ 	.word	0x00000000
        /*42b4*/ 	.word	0x00000000
        /*42b8*/ 	.short	0x0101
        /*42ba*/ 	.byte	0x3f
	.zero		1


	//   ....[18]....
        /*42bc*/ 	.word	0x000229c0
        /*42c0*/ 	.word	0x0000000f
        /*42c4*/ 	.word	0x00000028
        /*42c8*/ 	.short	0x010a
        /*42ca*/ 	.byte	0x3f
	.zero		1


	//   ....[19]....
        /*42cc*/ 	.word	0x00022d50
        /*42d0*/ 	.word	0x00000002
        /*42d4*/ 	.word	0x00000068
        /*42d8*/ 	.short	0x0101
        /*42da*/ 	.byte	0x3f
	.zero		1


	//   ....[20]....
        /*42dc*/ 	.word	0x00023560
        /*42e0*/ 	.word	0x00000004
        /*42e4*/ 	.word	0x00000000
        /*42e8*/ 	.short	0x010a
        /*42ea*/ 	.byte	0x3f
	.zero		1


	//   ....[21]....
        /*42ec*/ 	.word	0x000235f0
        /*42f0*/ 	.word	0x00000003
        /*42f4*/ 	.word	0x00000000
        /*42f8*/ 	.short	0x010a
        /*42fa*/ 	.byte	0x3f
	.zero		1


	//   ....[22]....
        /*42fc*/ 	.word	0x00023680
        /*4300*/ 	.word	0x00000003
        /*4304*/ 	.word	0x00000000
        /*4308*/ 	.short	0x010a
        /*430a*/ 	.byte	0x3f
	.zero		1


	//   ....[23]....
        /*430c*/ 	.word	0x00023710
        /*4310*/ 	.word	0x00000003
        /*4314*/ 	.word	0x00000000
        /*4318*/ 	.short	0x010a
        /*431a*/ 	.byte	0x3f
	.zero		1


	//   ....[24]....
        /*431c*/ 	.word	0x000237a0
        /*4320*/ 	.word	0x00000003
        /*4324*/ 	.word	0x00000000
        /*4328*/ 	.short	0x010a
        /*432a*/ 	.byte	0x3f
	.zero		1


	//   ....[25]....
        /*432c*/ 	.word	0x00023800
        /*4330*/ 	.word	0x00000003
        /*4334*/ 	.word	0x00000000
        /*4338*/ 	.short	0x010a
        /*433a*/ 	.byte	0x3f
	.zero		1


	//   ....[26]....
        /*433c*/ 	.word	0x00023860
        /*4340*/ 	.word	0x00000006
        /*4344*/ 	.word	0x00000000
        /*4348*/ 	.short	0x010a
        /*434a*/ 	.byte	0x3f
	.zero		1


	//   ....[27]....
        /*434c*/ 	.word	0x00023930
        /*4350*/ 	.word	0x0000000f
        /*4354*/ 	.word	0x00000028
        /*4358*/ 	.short	0x010a
        /*435a*/ 	.byte	0x3f
	.zero		1


	//   ....[28]....
        /*435c*/ 	.word	0x00023a00
        /*4360*/ 	.word	0x00000004
        /*4364*/ 	.word	0x00000000
        /*4368*/ 	.short	0x010a
        /*436a*/ 	.byte	0x3f
	.zero		1


	//   ....[29]....
        /*436c*/ 	.word	0x00023a50
        /*4370*/ 	.word	0x00000003
        /*4374*/ 	.word	0x00000000
        /*4378*/ 	.short	0x010a
        /*437a*/ 	.byte	0x3f
	.zero		1


	//   ....[30]....
        /*437c*/ 	.word	0x00023aa0
        /*4380*/ 	.word	0x00000003
        /*4384*/ 	.word	0x00000000
        /*4388*/ 	.short	0x010a
        /*438a*/ 	.byte	0x3f
	.zero		1


	//   ....[31]....
        /*438c*/ 	.word	0x00023af0
        /*4390*/ 	.word	0x00000003
        /*4394*/ 	.word	0x00000000
        /*4398*/ 	.short	0x010a
        /*439a*/ 	.byte	0x3f
	.zero		1


	//----- nvinfo : EIATTR_NUM_MBARRIERS
	.align		4
.L_37:
        /*439c*/ 	.byte	0x03, 0x38
        /*439e*/ 	.short	0x000c


	//----- nvinfo : EIATTR_EXIT_INSTR_OFFSETS
	.align		4
        /*43a0*/ 	.byte	0x04, 0x1c
        /*43a2*/ 	.short	(.L_39 - .L_38)


	//   ....[0]....
.L_38:
        /*43a4*/ 	.word	0x00000ac0


	//   ....[1]....
        /*43a8*/ 	.word	0x00001350


	//   ....[2]....
        /*43ac*/ 	.word	0x00022030


	//   ....[3]....
        /*43b0*/ 	.word	0x00022650


	//   ....[4]....
        /*43b4*/ 	.word	0x000237f0


	//----- nvinfo : EIATTR_MAX_THREADS
	.align		4
.L_39:
        /*43b8*/ 	.byte	0x04, 0x05
        /*43ba*/ 	.short	(.L_41 - .L_40)
.L_40:
        /*43bc*/ 	.word	0x00000180
        /*43c0*/ 	.word	0x00000001
        /*43c4*/ 	.word	0x00000001


	//----- nvinfo : EIATTR_CRS_STACK_SIZE
	.align		4
.L_41:
        /*43c8*/ 	.byte	0x04, 0x1e
        /*43ca*/ 	.short	(.L_43 - .L_42)
.L_42:
        /*43cc*/ 	.word	0x00000000


	//----- nvinfo : EIATTR_CBANK_PARAM_SIZE
	.align		4
.L_43:
        /*43d0*/ 	.byte	0x03, 0x19
        /*43d2*/ 	.short	0x0470


	//----- nvinfo : EIATTR_PARAM_CBANK
	.align		4
        /*43d4*/ 	.byte	0x04, 0x0a
        /*43d6*/ 	.short	(.L_45 - .L_44)
	.align		4
.L_44:
        /*43d8*/ 	.word	index@(.nv.constant0._ZN7cutlass13device_kernelINS_4gemm6kernel13GemmUniversalIN4cute5tupleIJiiiiEEENS1_10collective13CollectiveMmaINS1_34MainloopSm90TmaGmmaWarpSpecializedILi5ENS5_IJNS4_1CILi2EEENSA_ILi1EEESC_EEENS1_35KernelTmaWarpSpecializedCooperativeEEENS5_IJNSA_ILi384EEENSA_ILi256EEENSA_ILi32EEEEEENS_10bfloat16_tENS5_IJlSC_lEEESK_SL_NS4_8TiledMMAINS4_8MMA_AtomIJNS4_4SM904GMMA28MMA_64x256x16_F32BF16BF16_SSILNSP_5MajorE0ELSR_0ELNSP_7ScaleInE1ELSS_1EEEEEENS4_6LayoutISD_NS5_IJSC_NSA_ILi0EEESW_EEEEENS5_IJNS4_10UnderscoreESZ_SZ_EEEEENS4_13SM90_TMA_LOADENS4_14ComposedLayoutINS4_7SwizzleILi2ELi4ELi3EEENS4_18smem_ptr_flag_bitsILi16EEENSV_INS5_IJNSA_ILi8EEESI_EEENS5_IJSI_SC_EEEEEEEvNS4_8identityENS4_23SM90_TMA_LOAD_MULTICASTES1C_vS1D_EENS_8epilogue10collective6detail29Sm90TmaWarpSpecializedAdapterINS1H_15DefaultEpilogueISK_SL_SL_NS1G_6thread17LinearCombinationISK_Li1EffLNS1L_9ScaleType4KindE0ELNS_15FloatRoundStyleE2ESK_EENS1_15EpilogueDefaultEEEEEvvEEEEvNT_6ParamsE)
        /*43dc*/ 	.short	0x0210
        /*43de*/ 	.short	0x0470


	//----- nvinfo : EIATTR_SW_WAR
	.align		4
.L_45:
        /*43e0*/ 	.byte	0x04, 0x36
        /*43e2*/ 	.short	(.L_47 - .L_46)
.L_46:
        /*43e4*/ 	.word	0x00000008
.L_47:


//--------------------- .nv.callgraph             --------------------------
	.section	.nv.callgraph,"",@"SHT_CUDA_CALLGRAPH"
	.align	4
	.sectionentsize	8
	.align		4
        /*0000*/ 	.word	0x00000000
	.align		4
        /*0004*/ 	.word	0xffffffff
	.align		4
        /*0008*/ 	.word	index@(_ZN7cutlass13device_kernelINS_4gemm6kernel13GemmUniversalIN4cute5tupleIJiiiiEEENS1_10collective13CollectiveMmaINS1_34MainloopSm90TmaGmmaWarpSpecializedILi5ENS5_IJNS4_1CILi2EEENSA_ILi1EEESC_EEENS1_35KernelTmaWarpSpecializedCooperativeEEENS5_IJNSA_ILi384EEENSA_ILi256EEENSA_ILi32EEEEEENS_10bfloat16_tENS5_IJlSC_lEEESK_SL_NS4_8TiledMMAINS4_8MMA_AtomIJNS4_4SM904GMMA28MMA_64x256x16_F32BF16BF16_SSILNSP_5MajorE0ELSR_0ELNSP_7ScaleInE1ELSS_1EEEEEENS4_6LayoutISD_NS5_IJSC_NSA_ILi0EEESW_EEEEENS5_IJNS4_10UnderscoreESZ_SZ_EEEEENS4_13SM90_TMA_LOADENS4_14ComposedLayoutINS4_7SwizzleILi2ELi4ELi3EEENS4_18smem_ptr_flag_bitsILi16EEENSV_INS5_IJNSA_ILi8EEESI_EEENS5_IJSI_SC_EEEEEEEvNS4_8identityENS4_23SM90_TMA_LOAD_MULTICASTES1C_vS1D_EENS_8epilogue10collective6detail29Sm90TmaWarpSpecializedAdapterINS1H_15DefaultEpilogueISK_SL_SL_NS1G_6thread17LinearCombinationISK_Li1EffLNS1L_9ScaleType4KindE0ELNS_15FloatRoundStyleE2ESK_EENS1_15EpilogueDefaultEEEEEvvEEEEvNT_6ParamsE)
	.align		4
        /*000c*/ 	.word	index@(__assertfail)
	.align		4
        /*0010*/ 	.word	0x00000000
	.align		4
        /*0014*/ 	.word	0xfffffffe
	.align		4
        /*0018*/ 	.word	0x00000000
	.align		4
        /*001c*/ 	.word	0xfffffffd
	.align		4
        /*0020*/ 	.word	0x00000000
	.align		4
        /*0024*/ 	.word	0xfffffffc


//--------------------- .nv.constant4             --------------------------
	.section	.nv.constant4,"a",@progbits
	.align	8
	.align		8
.nv.constant4:
        /*0000*/ 	.dword	__assertfail
	.align		8
        /*0008*/ 	.dword	__unnamed_1
	.align		8
        /*0010*/ 	.dword	_ZN39_INTERNAL_65a44990_4_k_cu_8429d05b_95794cuda3std3__45__cpo5beginE
	.align		8
        /*0018*/ 	.dword	_ZN39_INTERNAL_65a44990_4_k_cu_8429d05b_95794cuda3std3__45__cpo3endE
	.align		8
        /*0020*/ 	.dword	_ZN39_INTERNAL_65a44990_4_k_cu_8429d05b_95794cuda3std3__45__cpo6cbeginE
	.align		8
        /*0028*/ 	.dword	_ZN39_INTERNAL_65a44990_4_k_cu_8429d05b_95794cuda3std3__45__cpo4cendE
	.align		8
        /*0030*/ 	.dword	_ZN39_INTERNAL_65a44990_4_k_cu_8429d05b_95794cuda3std3__441_GLOBAL__N__65a44990_4_k_cu_8429d05b_95796ignoreE
	.align		8
        /*0038*/ 	.dword	_ZN39_INTERNAL_65a44990_4_k_cu_8429d05b_95794cuda3std3__419piecewise_constructE
	.align		8
        /*0040*/ 	.dword	_ZN39_INTERNAL_65a44990_4_k_cu_8429d05b_95794cuda3std3__48in_placeE
	.align		8
        /*0048*/ 	.dword	_ZN39_INTERNAL_65a44990_4_k_cu_8429d05b_95794cuda3std6ranges3__45__cpo4swapE
	.align		8
        /*0050*/ 	.dword	_ZN39_INTERNAL_65a44990_4_k_cu_8429d05b_95794cuda3std6ranges3__45__cpo9iter_moveE
	.align		8
        /*0058*/ 	.dword	_ZN39_INTERNAL_65a44990_4_k_cu_8429d05b_95794cute7productE
	.align		8
        /*0060*/ 	.dword	_ZN39_INTERNAL_65a44990_4_k_cu_8429d05b_95794cute1_E
	.align		8
        /*0068*/ 	.dword	$str$22
	.align		8
        /*0070*/ 	.dword	$str$23


//--------------------- .text._ZN7cutlass13device_kernelINS_4gemm6kernel13GemmUniversalIN4cute5tupleIJiiiiEEENS1_10collective13CollectiveMmaINS1_34MainloopSm90TmaGmmaWarpSpecializedILi5ENS5_IJNS4_1CILi2EEENSA_ILi1EEESC_EEENS1_35KernelTmaWarpSpecializedCooperativeEEENS5_IJNSA_ILi384EEENSA_ILi256EEENSA_ILi32EEEEEENS_10bfloat16_tENS5_IJlSC_lEEESK_SL_NS4_8TiledMMAINS4_8MMA_AtomIJNS4_4SM904GMMA28MMA_64x256x16_F32BF16BF16_SSILNSP_5MajorE0ELSR_0ELNSP_7ScaleInE1ELSS_1EEEEEENS4_6LayoutISD_NS5_IJSC_NSA_ILi0EEESW_EEEEENS5_IJNS4_10UnderscoreESZ_SZ_EEEEENS4_13SM90_TMA_LOADENS4_14ComposedLayoutINS4_7SwizzleILi2ELi4ELi3EEENS4_18smem_ptr_flag_bitsILi16EEENSV_INS5_IJNSA_ILi8EEESI_EEENS5_IJSI_SC_EEEEEEEvNS4_8identityENS4_23SM90_TMA_LOAD_MULTICASTES1C_vS1D_EENS_8epilogue10collective6detail29Sm90TmaWarpSpecializedAdapterINS1H_15DefaultEpilogueISK_SL_SL_NS1G_6thread17LinearCombinationISK_Li1EffLNS1L_9ScaleType4KindE0ELNS_15FloatRoundStyleE2ESK_EENS1_15EpilogueDefaultEEEEEvvEEEEvNT_6ParamsE --------------------------
	.section	.text._ZN7cutlass13device_kernelINS_4gemm6kernel13GemmUniversalIN4cute5tupleIJiiiiEEENS1_10collective13CollectiveMmaINS1_34MainloopSm90TmaGmmaWarpSpecializedILi5ENS5_IJNS4_1CILi2EEENSA_ILi1EEESC_EEENS1_35KernelTmaWarpSpecializedCooperativeEEENS5_IJNSA_ILi384EEENSA_ILi256EEENSA_ILi32EEEEEENS_10bfloat16_tENS5_IJlSC_lEEESK_SL_NS4_8TiledMMAINS4_8MMA_AtomIJNS4_4SM904GMMA28MMA_64x256x16_F32BF16BF16_SSILNSP_5MajorE0ELSR_0ELNSP_7ScaleInE1ELSS_1EEEEEENS4_6LayoutISD_NS5_IJSC_NSA_ILi0EEESW_EEEEENS5_IJNS4_10UnderscoreESZ_SZ_EEEEENS4_13SM90_TMA_LOADENS4_14ComposedLayoutINS4_7SwizzleILi2ELi4ELi3EEENS4_18smem_ptr_flag_bitsILi16EEENSV_INS5_IJNSA_ILi8EEESI_EEENS5_IJSI_SC_EEEEEEEvNS4_8identityENS4_23SM90_TMA_LOAD_MULTICASTES1C_vS1D_EENS_8epilogue10collective6detail29Sm90TmaWarpSpecializedAdapterINS1H_15DefaultEpilogueISK_SL_SL_NS1G_6thread17LinearCombinationISK_Li1EffLNS1L_9ScaleType4KindE0ELNS_15FloatRoundStyleE2ESK_EENS1_15EpilogueDefaultEEEEEvvEEEEvNT_6ParamsE,"ax",@progbits
	.align	128
.text._ZN7cutlass13device_kernelINS_4gemm6kernel13GemmUniversalIN4cute5tupleIJiiiiEEENS1_10collective13CollectiveMmaINS1_34MainloopSm90TmaGmmaWarpSpecializedILi5ENS5_IJNS4_1CILi2EEENSA_ILi1EEESC_EEENS1_35KernelTmaWarpSpecializedCooperativeEEENS5_IJNSA_ILi384EEENSA_ILi256EEENSA_ILi32EEEEEENS_10bfloat16_tENS5_IJlSC_lEEESK_SL_NS4_8TiledMMAINS4_8MMA_AtomIJNS4_4SM904GMMA28MMA_64x256x16_F32BF16BF16_SSILNSP_5MajorE0ELSR_0ELNSP_7ScaleInE1ELSS_1EEEEEENS4_6LayoutISD_NS5_IJSC_NSA_ILi0EEESW_EEEEENS5_IJNS4_10UnderscoreESZ_SZ_EEEEENS4_13SM90_TMA_LOADENS4_14ComposedLayoutINS4_7SwizzleILi2ELi4ELi3EEENS4_18smem_ptr_flag_bitsILi16EEENSV_INS5_IJNSA_ILi8EEESI_EEENS5_IJSI_SC_EEEEEEEvNS4_8identityENS4_23SM90_TMA_LOAD_MULTICASTES1C_vS1D_EENS_8epilogue10collective6detail29Sm90TmaWarpSpecializedAdapterINS1H_15DefaultEpilogueISK_SL_SL_NS1G_6thread17LinearCombinationISK_Li1EffLNS1L_9ScaleType4KindE0ELNS_15FloatRoundStyleE2ESK_EENS1_15EpilogueDefaultEEEEEvvEEEEvNT_6ParamsE:
        .type           _ZN7cutlass13device_kernelINS_4gemm6kernel13GemmUniversalIN4cute5tupleIJiiiiEEENS1_10collective13CollectiveMmaINS1_34MainloopSm90TmaGmmaWarpSpecializedILi5ENS5_IJNS4_1CILi2EEENSA_ILi1EEESC_EEENS1_35KernelTmaWarpSpecializedCooperativeEEENS5_IJNSA_ILi384EEENSA_ILi256EEENSA_ILi32EEEEEENS_10bfloat16_tENS5_IJlSC_lEEESK_SL_NS4_8TiledMMAINS4_8MMA_AtomIJNS4_4SM904GMMA28MMA_64x256x16_F32BF16BF16_SSILNSP_5MajorE0ELSR_0ELNSP_7ScaleInE1ELSS_1EEEEEENS4_6LayoutISD_NS5_IJSC_NSA_ILi0EEESW_EEEEENS5_IJNS4_10UnderscoreESZ_SZ_EEEEENS4_13SM90_TMA_LOADENS4_14ComposedLayoutINS4_7SwizzleILi2ELi4ELi3EEENS4_18smem_ptr_flag_bitsILi16EEENSV_INS5_IJNSA_ILi8EEESI_EEENS5_IJSI_SC_EEEEEEEvNS4_8identityENS4_23SM90_TMA_LOAD_MULTICASTES1C_vS1D_EENS_8epilogue10collective6detail29Sm90TmaWarpSpecializedAdapterINS1H_15DefaultEpilogueISK_SL_SL_NS1G_6thread17LinearCombinationISK_Li1EffLNS1L_9ScaleType4KindE0ELNS_15FloatRoundStyleE2ESK_EENS1_15EpilogueDefaultEEEEEvvEEEEvNT_6ParamsE,@function
        .size           _ZN7cutlass13device_kernelINS_4gemm6kernel13GemmUniversalIN4cute5tupleIJiiiiEEENS1_10collective13CollectiveMmaINS1_34MainloopSm90TmaGmmaWarpSpecializedILi5ENS5_IJNS4_1CILi2EEENSA_ILi1EEESC_EEENS1_35KernelTmaWarpSpecializedCooperativeEEENS5_IJNSA_ILi384EEENSA_ILi256EEENSA_ILi32EEEEEENS_10bfloat16_tENS5_IJlSC_lEEESK_SL_NS4_8TiledMMAINS4_8MMA_AtomIJNS4_4SM904GMMA28MMA_64x256x16_F32BF16BF16_SSILNSP_5MajorE0ELSR_0ELNSP_7ScaleInE1ELSS_1EEEEEENS4_6LayoutISD_NS5_IJSC_NSA_ILi0EEESW_EEEEENS5_IJNS4_10UnderscoreESZ_SZ_EEEEENS4_13SM90_TMA_LOADENS4_14ComposedLayoutINS4_7SwizzleILi2ELi4ELi3EEENS4_18smem_ptr_flag_bitsILi16EEENSV_INS5_IJNSA_ILi8EEESI_EEENS5_IJSI_SC_EEEEEEEvNS4_8identityENS4_23SM90_TMA_LOAD_MULTICASTES1C_vS1D_EENS_8epilogue10collective6detail29Sm90TmaWarpSpecializedAdapterINS1H_15DefaultEpilogueISK_SL_SL_NS1G_6thread17LinearCombinationISK_Li1EffLNS1L_9ScaleType4KindE0ELNS_15FloatRoundStyleE2ESK_EENS1_15EpilogueDefaultEEEEEvvEEEEvNT_6ParamsE,(.L_x_339 - _ZN7cutlass13device_kernelINS_4gemm6kernel13GemmUniversalIN4cute5tupleIJiiiiEEENS1_10collective13CollectiveMmaINS1_34MainloopSm90TmaGmmaWarpSpecializedILi5ENS5_IJNS4_1CILi2EEENSA_ILi1EEESC_EEENS1_35KernelTmaWarpSpecializedCooperativeEEENS5_IJNSA_ILi384EEENSA_ILi256EEENSA_ILi32EEEEEENS_10bfloat16_tENS5_IJlSC_lEEESK_SL_NS4_8TiledMMAINS4_8MMA_AtomIJNS4_4SM904GMMA28MMA_64x256x16_F32BF16BF16_SSILNSP_5MajorE0ELSR_0ELNSP_7ScaleInE1ELSS_1EEEEEENS4_6LayoutISD_NS5_IJSC_NSA_ILi0EEESW_EEEEENS5_IJNS4_10UnderscoreESZ_SZ_EEEEENS4_13SM90_TMA_LOADENS4_14ComposedLayoutINS4_7SwizzleILi2ELi4ELi3EEENS4_18smem_ptr_flag_bitsILi16EEENSV_INS5_IJNSA_ILi8EEESI_EEENS5_IJSI_SC_EEEEEEEvNS4_8identityENS4_23SM90_TMA_LOAD_MULTICASTES1C_vS1D_EENS_8epilogue10collective6detail29Sm90TmaWarpSpecializedAdapterINS1H_15DefaultEpilogueISK_SL_SL_NS1G_6thread17LinearCombinationISK_Li1EffLNS1L_9ScaleType4KindE0ELNS_15FloatRoundStyleE2ESK_EENS1_15EpilogueDefaultEEEEEvvEEEEvNT_6ParamsE)
        .other          _ZN7cutlass13device_kernelINS_4gemm6kernel13GemmUniversalIN4cute5tupleIJiiiiEEENS1_10collective13CollectiveMmaINS1_34MainloopSm90TmaGmmaWarpSpecializedILi5ENS5_IJNS4_1CILi2EEENSA_ILi1EEESC_EEENS1_35KernelTmaWarpSpecializedCooperativeEEENS5_IJNSA_ILi384EEENSA_ILi256EEENSA_ILi32EEEEEENS_10bfloat16_tENS5_IJlSC_lEEESK_SL_NS4_8TiledMMAINS4_8MMA_AtomIJNS4_4SM904GMMA28MMA_64x256x16_F32BF16BF16_SSILNSP_5MajorE0ELSR_0ELNSP_7ScaleInE1ELSS_1EEEEEENS4_6LayoutISD_NS5_IJSC_NSA_ILi0EEESW_EEEEENS5_IJNS4_10UnderscoreESZ_SZ_EEEEENS4_13SM90_TMA_LOADENS4_14ComposedLayoutINS4_7SwizzleILi2ELi4ELi3EEENS4_18smem_ptr_flag_bitsILi16EEENSV_INS5_IJNSA_ILi8EEESI_EEENS5_IJSI_SC_EEEEEEEvNS4_8identityENS4_23SM90_TMA_LOAD_MULTICASTES1C_vS1D_EENS_8epilogue10collective6detail29Sm90TmaWarpSpecializedAdapterINS1H_15DefaultEpilogueISK_SL_SL_NS1G_6thread17LinearCombinationISK_Li1EffLNS1L_9ScaleType4KindE0ELNS_15FloatRoundStyleE2ESK_EENS1_15EpilogueDefaultEEEEEvvEEEEvNT_6ParamsE,@"STO_CUDA_ENTRY STV_DEFAULT"
_ZN7cutlass13device_kernelINS_4gemm6kernel13GemmUniversalIN4cute5tupleIJiiiiEEENS1_10collective13CollectiveMmaINS1_34MainloopSm90TmaGmmaWarpSpecializedILi5ENS5_IJNS4_1CILi2EEENSA_ILi1EEESC_EEENS1_35KernelTmaWarpSpecializedCooperativeEEENS5_IJNSA_ILi384EEENSA_ILi256EEENSA_ILi32EEEEEENS_10bfloat16_tENS5_IJlSC_lEEESK_SL_NS4_8TiledMMAINS4_8MMA_AtomIJNS4_4SM904GMMA28MMA_64x256x16_F32BF16BF16_SSILNSP_5MajorE0ELSR_0ELNSP_7ScaleInE1ELSS_1EEEEEENS4_6LayoutISD_NS5_IJSC_NSA_ILi0EEESW_EEEEENS5_IJNS4_10UnderscoreESZ_SZ_EEEEENS4_13SM90_TMA_LOADENS4_14ComposedLayoutINS4_7SwizzleILi2ELi4ELi3EEENS4_18smem_ptr_flag_bitsILi16EEENSV_INS5_IJNSA_ILi8EEESI_EEENS5_IJSI_SC_EEEEEEEvNS4_8identityENS4_23SM90_TMA_LOAD_MULTICASTES1C_vS1D_EENS_8epilogue10collective6detail29Sm90TmaWarpSpecializedAdapterINS1H_15DefaultEpilogueISK_SL_SL_NS1G_6thread17LinearCombinationISK_Li1EffLNS1L_9ScaleType4KindE0ELNS_15FloatRoundStyleE2ESK_EENS1_15EpilogueDefaultEEEEEvvEEEEvNT_6ParamsE:
[----:B------:R-:W0:Y:S02]  /*0000*/  LDC R1, c[0x0][0x28] ;  /* 0x00000a00ff017b82 */ /* 0x000e240000000800 */
[----:B0-----:R-:W-:Y:S01]  /*0010*/  VIADD R1, R1, 0xfffff538 ;  /* 0xfffff53801017836 */ /* 0x001fe20000000000 */
[----:B------:R-:W0:Y:S01]  /*0020*/  S2R R4, SR_TID.X ;  /* 0x0000000000047919 */ /* 0x000e220000002100 */
[----:B------:R-:W-:Y:S01]  /*0030*/  ELECT P0, URZ, PT ;  /* 0x00000000003f782f */ /* 0x000fe20003800000 */
[----:B------:R-:W-:Y:S01]  /*0040*/  BSSY B0, `(.L_x_0) ;  /* 0x0000015000007945 */ /* 0x000fe20003800000 */
[--C-:B0-----:R-:W-:Y:S02]  /*0050*/  SHF.R.U32.HI R0, RZ, 0x5, R4.reuse ;  /* 0x00000005ff007819 */ /* 0x101fe40000011604 */
[----:B------:R-:W-:-:S03]  /*0060*/  SHF.R.U32.HI R2, RZ, 0x7, R4 ;  /* 0x00000007ff027819 */ /* 0x000fc60000011604 */
[----:B------:R-:W0:Y:S04]  /*0070*/  SHFL.IDX PT, R3, R0, RZ, 0x1f ;  /* 0x00001fff00037589 */ /* 0x000e2800000e0000 */
[----:B------:R-:W1:Y:S01]  /*0080*/  SHFL.IDX PT, R2, R2, RZ, 0x1f ;  /* 0x00001fff02027589 */ /* 0x000e6200000e0000 */
[----:B0-----:R-:W-:Y:S02]  /*0090*/  R2UR UR9, R3 ;  /* 0x00000000030972ca */ /* 0x001fe400000e0000 */
[----:B-1----:R-:W-:-:S11]  /*00a0*/  R2UR UR5, R2 ;  /* 0x00000000020572ca */ /* 0x002fd600000e0000 */
[----:B------:R-:W-:Y:S02]  /*00b0*/  USHF.R.S32.HI UR4, URZ, 0x1f, UR9 ;  /* 0x0000001f3f047899 */ /* 0x000fe40008011409 */
[----:B------:R-:W-:Y:S02]  /*00c0*/  ISETP.NE.OR P0, PT, RZ, UR9, !P0 ;  /* 0x00000009ff007c0c */ /* 0x000fe4000c705670 */
[----:B------:R-:W-:-:S04]  /*00d0*/  ULEA.HI UR4, UR4, UR9, URZ, 0x2 ;  /* 0x0000000904047291 */ /* 0x000fc8000f8f103f */
[----:B------:R-:W-:-:S04]  /*00e0*/  ULOP3.LUT UR4, UR4, 0xfffffffc, URZ, 0xc0, !UPT ;  /* 0xfffffffc04047892 */ /* 0x000fc8000f8ec03f */
[----:B------:R-:W-:-:S03]  /*00f0*/  UIADD3 UR9, UR9, -UR4, URZ ;  /* 0x8000000409097290 */ /* 0x000fc6000fffe03f */
[----:B------:R-:W-:Y:S09]  /*0100*/  @P0 BRA `(.L_x_1) ;  /* 0x0000000000200947 */ /* 0x000ff20003800000 */
[----:B------:R-:W-:Y:S02]  /*0110*/  ULDC.64 UR6, c[0x0][0x198] ;  /* 0x0000660000067ab9 */ /* 0x000fe40000000a00 */
[----:B------:R-:W-:Y:S02]  /*0120*/  UIADD3 UR10, UP0, UR6, 0xf0, URZ ;  /* 0x000000f0060a7890 */ /* 0x000fe4000ff1e03f */
[----:B------:R-:W-:Y:S02]  /*0130*/  UIADD3 UR6, UP1, UR6, 0x1f0, URZ ;  /* 0x000001f006067890 */ /* 0x000fe4000ff3e03f */
[----:B------:R-:W-:Y:S02]  /*0140*/  UIADD3.X UR11, URZ, UR7, URZ, UP0, !UPT ;  /* 0x000000073f0b7290 */ /* 0x000fe400087fe43f */
[----:B------:R-:W-:-:S07]  /*0150*/  UIADD3.X UR7, URZ, UR7, URZ, UP1, !UPT ;  /* 0x000000073f077290 */ /* 0x000fce0008ffe43f */
[----:B------:R0:W-:Y:S02]  /*0160*/  UTMACCTL.PF [UR10] ;  /* 0x000000000a0079b9 */ /* 0x0001e40008040000 */
[----:B------:R0:W-:Y:S02]  /*0170*/  UTMACCTL.PF [UR6] ;  /* 0x00000000060079b9 */ /* 0x0001e40008040000 */
[----:B0-----:R-:W-:Y:S01]  /*0180*/  NOP ;  /* 0x0000000000007918 */ /* 0x001fe20000000000 */
.L_x_1:
[----:B------:R-:W-:Y:S05]  /*0190*/  BSYNC B0 ;  /* 0x0000000000007941 */ /* 0x000fea0003800000 */
.L_x_0:
[----:B------:R-:W0:Y:S01]  /*01a0*/  SHFL.IDX PT, R2, R0, RZ, 0x1f ;  /* 0x00001fff00027589 */ /* 0x000e2200000e0000 */
[----:B------:R-:W-:Y:S01]  /*01b0*/  UISETP.NE.AND UP0, UPT, UR9, 0x3, UPT ;  /* 0x000000030900788c */ /* 0x000fe2000bf05270 */
[----:B------:R-:W-:Y:S01]  /*01c0*/  ISETP.NE.AND P1, PT, RZ, UR5, PT ;  /* 0x00000005ff007c0c */ /* 0x000fe2000bf25270 */
[----:B------:R-:W-:Y:S02]  /*01d0*/  UIADD3 UR16, UR5, -0x1, URZ ;  /* 0xffffffff05107890 */ /* 0x000fe4000fffe03f */
[----:B------:R-:W-:Y:S02]  /*01e0*/  UISETP.EQ.OR UP0, UPT, UR9, URZ, !UP0 ;  /* 0x0000003f0900728c */ /* 0x000fe4000c702670 */
[----:B------:R-:W-:Y:S02]  /*01f0*/  UISETP.GE.U32.AND UP1, UPT, UR16, 0x2, UPT ;  /* 0x000000021000788c */ /* 0x000fe4000bf26070 */
[----:B------:R-:W-:-:S04]  /*0200*/  UISETP.EQ.AND UP0, UPT, UR5, URZ, UP0 ;  /* 0x0000003f0500728c */ /* 0x000fc80008702270 */
[----:B------:R-:W-:-:S04]  /*0210*/  USEL UR40, URZ, 0x1, !UP0 ;  /* 0x000000013f287887 */ /* 0x000fc8000c000000 */
[----:B------:R-:W-:Y:S01]  /*0220*/  USEL UR40, UR40, 0x2, UP1 ;  /* 0x0000000228287887 */ /* 0x000fe20008800000 */
[----:B0-----:R-:W-:-:S13]  /*0230*/  ISETP.NE.AND P0, PT, R2, RZ, PT ;  /* 0x000000ff0200720c */ /* 0x001fda0003f05270 */
[----:B------:R-:W-:Y:S05]  /*0240*/  @P0 BRA `(.L_x_2) ;  /* 0x0000000000600947 */ /* 0x000fea0003800000 */
[----:B------:R-:W0:Y:S01]  /*0250*/  S2UR UR8, SR_CgaCtaId ;  /* 0x00000000000879c3 */ /* 0x000e220000008800 */
[----:B------:R-:W-:Y:S01]  /*0260*/  UMOV UR4, 0x400 ;  /* 0x0000040000047882 */ /* 0x000fe20000000000 */
[----:B------:R-:W-:Y:S01]  /*0270*/  UMOV UR5, 0x1 ;  /* 0x0000000100057882 */ /* 0x000fe20000000000 */
[----:B------:R-:W-:Y:S01]  /*0280*/  UMOV UR6, 0x4 ;  /* 0x0000000400067882 */ /* 0x000fe20000000000 */
[----:B------:R-:W-:Y:S01]  /*0290*/  ELECT P0, URZ, PT ;  /* 0x00000000003f782f */ /* 0x000fe20003800000 */
[----:B------:R-:W-:-:S04]  /*02a0*/  UIADD3 UR6, -UR6, 0x100000, URZ ;  /* 0x0010000006067890 */ /* 0x000fc8000fffe13f */
[----:B------:R-:W-:Y:S02]  /*02b0*/  USHF.L.U32 UR7, UR6, 0xb, URZ ;  /* 0x0000000b06077899 */ /* 0x000fe4000800063f */
[----:B------:R-:W-:Y:S02]  /*02c0*/  USHF.L.U32 UR6, UR6, 0x1, URZ ;  /* 0x0000000106067899 */ /* 0x000fe4000800063f */
[----:B0-----:R-:W-:Y:S02]  /*02d0*/  ULEA UR8, UR8, UR4, 0x18 ;  /* 0x0000000408087291 */ /* 0x001fe4000f8ec03f */
[----:B------:R-:W-:-:S04]  /*02e0*/  UIADD3 UR4, -UR5, 0x100000, URZ ;  /* 0x0010000005047890 */ /* 0x000fc8000fffe13f */
[----:B------:R-:W-:Y:S02]  /*02f0*/  USHF.L.U32 UR5, UR4, 0xb, URZ ;  /* 0x0000000b04057899 */ /* 0x000fe4000800063f */
[----:B------:R-:W-:Y:S01]  /*0300*/  USHF.L.U32 UR4, UR4, 0x1, URZ ;  /* 0x0000000104047899 */ /* 0x000fe2000800063f */
[----:B------:R-:W0:Y:S11]  /*0310*/  FENCE.VIEW.ASYNC.S ;  /* 0x00000000000073c6 */ /* 0x000e360000000000 */
[----:B0-----:R0:W1:Y:S01]  /*0320*/  SYNCS.EXCH.64 URZ, [UR8], UR4 ;  /* 0x00000004083f75b2 */ /* 0x0010620008000100 */
[----:B------:R0:W2:Y:S01]  /*0330*/  SYNCS.EXCH.64 URZ, [UR8+0x28], UR6 ;  /* 0x00002806083f75b2 */ /* 0x0000a20008000100 */
[----:B------:R0:W3:Y:S01]  /*0340*/  SYNCS.EXCH.64 URZ, [UR8+0x8], UR4 ;  /* 0x00000804083f75b2 */ /* 0x0000e20008000100 */
[----:B------:R0:W4:Y:S01]  /*0350*/  SYNCS.EXCH.64 URZ, [UR8+0x30], UR6 ;  /* 0x00003006083f75b2 */ /* 0x0001220008000100 */
[----:B------:R0:W0:Y:S01]  /*0360*/  SYNCS.EXCH.64 URZ, [UR8+0x10], UR4 ;  /* 0x00001004083f75b2 */ /* 0x0000220008000100 */
[----:B------:R0:W0:Y:S01]  /*0370*/  SYNCS.EXCH.64 URZ, [UR8+0x38], UR6 ;  /* 0x00003806083f75b2 */ /* 0x0000220008000100 */
[----:B------:R0:W0:Y:S01]  /*0380*/  SYNCS.EXCH.64 URZ, [UR8+0x18], UR4 ;  /* 0x00001804083f75b2 */ /* 0x0000220008000100 */
[----:B------:R0:W0:Y:S01]  /*0390*/  SYNCS.EXCH.64 URZ, [UR8+0x40], UR6 ;  /* 0x00004006083f75b2 */ /* 0x0000220008000100 */
[----:B------:R0:W0:Y:S01]  /*03a0*/  SYNCS.EXCH.64 URZ, [UR8+0x20], UR4 ;  /* 0x00002004083f75b2 */ /* 0x0000220008000100 */
[----:B------:R0:W0:Y:S01]  /*03b0*/  SYNCS.EXCH.64 URZ, [UR8+0x48], UR6 ;  /* 0x00004806083f75b2 */ /* 0x0000220008000100 */
[----:B------:R-:W-:Y:S01]  /*03c0*/  NOP ;  /* 0x0000000000007918 */ /* 0x000fe20000000000 */
.L_x_2:
[----:B------:R-:W5:Y:S01]  /*03d0*/  S2UR UR13, SR_CTAID.X ;  /* 0x00000000000d79c3 */ /* 0x000f620000002500 */
[----:B------:R-:W-:Y:S01]  /*03e0*/  SHF.R.S32.HI R3, RZ, 0x1f, R4 ;  /* 0x0000001fff037819 */ /* 0x000fe20000011404 */
[----:B------:R5:W1:Y:S01]  /*03f0*/  SHFL.IDX PT, R6, R0, RZ, 0x1f ;  /* 0x00001fff00067589 */ /* 0x000a6200000e0000 */
[----:B0-----:R-:W-:Y:S01]  /*0400*/  ULDC UR4, c[0x0][0x150] ;  /* 0x0000540000047ab9 */ /* 0x001fe20000000800 */
[----:B------:R-:W-:Y:S02]  /*0410*/  ELECT P0, URZ, PT ;  /* 0x00000000003f782f */ /* 0x000fe40003800000 */
[----:B------:R-:W-:Y:S01]  /*0420*/  LEA.HI R3, R3, R4, RZ, 0x7 ;  /* 0x0000000403037211 */ /* 0x000fe200078f38ff */
[----:B------:R-:W-:Y:S01]  /*0430*/  ULDC UR5, c[0x0][0x154] ;  /* 0x0000550000057ab9 */ /* 0x000fe20000000800 */
[----:B------:R-:W-:Y:S01]  /*0440*/  SHF.R.S32.HI R7, RZ, 0x1f, R2 ;  /* 0x0000001fff077819 */ /* 0x000fe20000011402 */
[----:B------:R-:W0:Y:S01]  /*0450*/  S2UR UR10, SR_CTAID.Y ;  /* 0x00000000000a79c3 */ /* 0x000e220000002600 */
[----:B------:R-:W-:Y:S01]  /*0460*/  LOP3.LUT R3, R3, 0xffffff80, RZ, 0xc0, !PT ;  /* 0xffffff8003037812 */ /* 0x000fe200078ec0ff */
[----:B------:R-:W-:Y:S01]  /*0470*/  ULDC UR8, c[0x0][0x144] ;  /* 0x0000510000087ab9 */ /* 0x000fe20000000800 */
[----:B------:R-:W-:Y:S01]  /*0480*/  LEA.HI R7, R7, R2, RZ, 0x2 ;  /* 0x0000000207077211 */ /* 0x000fe200078f10ff */
[----:B------:R-:W-:Y:S01]  /*0490*/  NOP ;  /* 0x0000000000007918 */ /* 0x000fe20000000000 */
[----:B------:R-:W-:Y:S01]  /*04a0*/  NOP ;  /* 0x0000000000007918 */ /* 0x000fe20000000000 */
[----:B------:R-:W-:Y:S01]  /*04b0*/  IMAD.IADD R3, R4, 0x1, -R3 ;  /* 0x0000000104037824 */ /* 0x000fe200078e0a03 */
[----:B------:R-:W-:Y:S01]  /*04c0*/  LOP3.LUT R7, R7, 0x3ffffffc, RZ, 0xc0, !PT ;  /* 0x3ffffffc07077812 */ /* 0x000fe200078ec0ff */
[----:B------:R-:W-:Y:S01]  /*04d0*/  ULDC UR11, c[0x0][0x148] ;  /* 0x00005200000b7ab9 */ /* 0x000fe20000000800 */
[----:B------:R-:W-:-:S02]  /*04e0*/  IMAD.MOV.U32 R17, RZ, RZ, 0x1 ;  /* 0x00000001ff117424 */ /* 0x000fc400078e00ff */
[----:B------:R-:W-:Y:S01]  /*04f0*/  SHF.R.S32.HI R4, RZ, 0x1f, R3 ;  /* 0x0000001fff047819 */ /* 0x000fe20000011403 */
[----:B------:R-:W-:-:S03]  /*0500*/  IMAD.IADD R2, R2, 0x1, -R7 ;  /* 0x0000000102027824 */ /* 0x000fc600078e0a07 */
[----:B------:R-:W-:Y:S02]  /*0510*/  LEA.HI R4, R4, R3, RZ, 0x3 ;  /* 0x0000000304047211 */ /* 0x000fe400078f18ff */
[----:B-----5:R-:W-:Y:S02]  /*0520*/  I2FP.F32.U32 R5, UR13 ;  /* 0x0000000d00057c45 */ /* 0x020fe40008201000 */
[--C-:B------:R-:W-:Y:S02]  /*0530*/  SHF.R.S32.HI R0, RZ, 0x3, R4.reuse ;  /* 0x00000003ff007819 */ /* 0x100fe40000011404 */
[----:B-1----:R-:W-:Y:S01]  /*0540*/  ISETP.NE.OR P0, PT, R6, RZ, !P0 ;  /* 0x000000ff0600720c */ /* 0x002fe20004705670 */
[----:B------:R-:W-:Y:S01]  /*0550*/  FMUL R8, R5, UR4 ;  /* 0x0000000405087c20 */ /* 0x000fe20008400000 */
[----:B------:R-:W-:-:S04]  /*0560*/  SHF.R.S32.HI R5, RZ, 0x1f, R4 ;  /* 0x0000001fff057819 */ /* 0x000fc80000011404 */
[----:B------:R-:W-:Y:S01]  /*0570*/  LEA.HI R5, R5, R0, RZ, 0x2 ;  /* 0x0000000005057211 */ /* 0x000fe200078f10ff */
[----:B------:R-:W1:Y:S03]  /*0580*/  F2I.U32.TRUNC.NTZ R8, R8 ;  /* 0x0000000800087305 */ /* 0x000e66000020f000 */
[----:B------:R-:W-:-:S03]  /*0590*/  LOP3.LUT R5, R5, 0xfffffffc, RZ, 0xc0, !PT ;  /* 0xfffffffc05057812 */ /* 0x000fc600078ec0ff */
[----:B------:R-:W-:Y:S01]  /*05a0*/  VOTEU.ALL UP0, P0 ;  /* 0x00000000003f7886 */ /* 0x000fe20000000000 */
[----:B------:R-:W-:Y:S01]  /*05b0*/  VOTEU.ALL UP1, P0 ;  /* 0x00000000003f7886 */ /* 0x000fe20000020000 */
[----:B------:R-:W-:Y:S01]  /*05c0*/  IMAD.IADD R5, R0, 0x1, -R5 ;  /* 0x0000000100057824 */ /* 0x000fe200078e0a05 */
[----:B0-----:R-:W-:Y:S02]  /*05d0*/  I2FP.F32.U32 R0, UR10 ;  /* 0x0000000a00007c45 */ /* 0x001fe40008201000 */
[----:B------:R-:W0:Y:S01]  /*05e0*/  @!UP0 S2UR UR7, SR_CgaCtaId ;  /* 0x00000000000789c3 */ /* 0x000e220000008800 */
[----:B------:R-:W-:Y:S01]  /*05f0*/  IMAD R2, R2, 0x4, R5 ;  /* 0x0000000402027824 */ /* 0x000fe200078e0205 */
[----:B------:R-:W-:Y:S01]  /*0600*/  @!UP0 UMOV UR6, 0x400 ;  /* 0x0000040000068882 */ /* 0x000fe20000000000 */
[----:B------:R-:W-:Y:S01]  /*0610*/  FMUL R4, R0, UR5 ;  /* 0x0000000500047c20 */ /* 0x000fe20008400000 */
[----:B-1----:R-:W-:Y:S02]  /*0620*/  R2UR UR4, R8 ;  /* 0x00000000080472ca */ /* 0x002fe400000e0000 */
[----:B------:R-:W-:-:S03]  /*0630*/  LEA.HI R0, R2, R2, RZ, 0x1 ;  /* 0x0000000202007211 */ /* 0x000fc600078f08ff */
[----:B------:R-:W1:Y:S01]  /*0640*/  F2I.U32.TRUNC.NTZ R4, R4 ;  /* 0x0000000400047305 */ /* 0x000e62000020f000 */
[----:B------:R-:W-:-:S05]  /*0650*/  LOP3.LUT R5, R0, 0xfffffffe, RZ, 0xc0, !PT ;  /* 0xfffffffe00057812 */ /* 0x000fca00078ec0ff */
[----:B------:R-:W-:Y:S02]  /*0660*/  IMAD.IADD R5, R2, 0x1, -R5 ;  /* 0x0000000102057824 */ /* 0x000fe400078e0a05 */
[----:B------:R-:W-:-:S04]  /*0670*/  UIADD3 UR4, -UR4, URZ, URZ ;  /* 0x0000003f04047290 */ /* 0x000fc8000fffe13f */
[----:B------:R-:W-:Y:S01]  /*0680*/  UIMAD UR8, UR8, UR4, UR13 ;  /* 0x00000004080872a4 */ /* 0x000fe2000f8e020d */
[----:B-1----:R-:W-:Y:S02]  /*0690*/  R2UR UR12, R4 ;  /* 0x00000000040c72ca */ /* 0x002fe400000e0000 */
[----:B------:R-:W-:Y:S01]  /*06a0*/  UMOV UR4, 0x20 ;  /* 0x0000002000047882 */ /* 0x000fe20000000000 */
[----:B------:R-:W1:Y:S02]  /*06b0*/  LDC R4, c[0x0][0x140] ;  /* 0x00005000ff047b82 */ /* 0x000e640000000800 */
[----:B------:R-:W-:Y:S01]  /*06c0*/  ISETP.NE.AND P3, PT, R5, UR8, PT ;  /* 0x0000000805007c0c */ /* 0x000fe2000bf65270 */
[----:B------:R-:W-:-:S04]  /*06d0*/  @!UP0 UIADD3 UR4, -UR4, 0x100000, URZ ;  /* 0x0010000004048890 */ /* 0x000fc8000fffe13f */
[----:B------:R-:W-:Y:S02]  /*06e0*/  @!UP0 USHF.L.U32 UR5, UR4, 0xb, URZ ;  /* 0x0000000b04058899 */ /* 0x000fe4000800063f */
[----:B------:R-:W-:Y:S01]  /*06f0*/  @!UP0 USHF.L.U32 UR4, UR4, 0x1, URZ ;  /* 0x0000000104048899 */ /* 0x000fe2000800063f */
[C---:B------:R-:W-:Y:S01]  /*0700*/  IMAD.SHL.U32 R5, R2.reuse, 0x4, RZ ;  /* 0x0000000402057824 */ /* 0x040fe200078e00ff */
[----:B0-----:R-:W-:Y:S01]  /*0710*/  @!UP0 ULEA UR6, UR7, UR6, 0x18 ;  /* 0x0000000607068291 */ /* 0x001fe2000f8ec03f */
[----:B------:R-:W-:Y:S01]  /*0720*/  VOTEU.ALL UP0, P0 ;  /* 0x00000000003f7886 */ /* 0x000fe20000000000 */
[----:B------:R-:W-:Y:S02]  /*0730*/  LOP3.LUT P0, RZ, R3, 0x7, RZ, 0xc0, !PT ;  /* 0x0000000703ff7812 */ /* 0x000fe4000780c0ff */
[----:B------:R-:W-:Y:S01]  /*0740*/  LOP3.LUT R154, R2, 0xc, R5, 0x78, !PT ;  /* 0x0000000c029a7812 */ /* 0x000fe200078e7805 */
[----:B------:R-:W-:-:S03]  /*0750*/  UIADD3 UR12, -UR12, URZ, URZ ;  /* 0x0000003f0c0c7290 */ /* 0x000fc6000fffe13f */
[C---:B------:R-:W-:Y:S02]  /*0760*/  ISETP.LT.U32.AND P0, PT, R154.reuse, 0x2, !P0 ;  /* 0x000000029a00780c */ /* 0x040fe40004701070 */
[----:B------:R-:W-:Y:S01]  /*0770*/  @P3 LEA.HI R0, R154, R154, RZ, 0x1 ;  /* 0x0000009a9a003211 */ /* 0x000fe200078f08ff */
[----:B------:R-:W0:Y:S02]  /*0780*/  FENCE.VIEW.ASYNC.S ;  /* 0x00000000000073c6 */ /* 0x000e240000000000 */
[----:B0-----:R-:W0:Y:S01]  /*0790*/  @!UP0 SYNCS.EXCH.64 URZ, [UR6+0x60], UR4 ;  /* 0x00006004063f85b2 */ /* 0x001e220008000100 */
[----:B------:R-:W-:Y:S02]  /*07a0*/  @P3 SHF.R.S32.HI R0, RZ, 0x1, R0 ;  /* 0x00000001ff003819 */ /* 0x000fe40000011400 */
[----:B-1----:R-:W-:Y:S01]  /*07b0*/  ISETP.EQ.U32.AND P2, PT, R4, 0x1, PT ;  /* 0x000000010400780c */ /* 0x002fe20003f42070 */
[----:B------:R1:W0:Y:S01]  /*07c0*/  @!UP1 SYNCS.EXCH.64 URZ, [UR6+0x68], UR4 ;  /* 0x00006804063f95b2 */ /* 0x0002220008000100 */
[----:B------:R-:W-:Y:S01]  /*07d0*/  NOP ;  /* 0x0000000000007918 */ /* 0x000fe20000000000 */
[----:B-1----:R-:W-:-:S06]  /*07e0*/  UIMAD UR4, UR11, UR12, UR10 ;  /* 0x0000000c0b0472a4 */ /* 0x002fcc000f8e020a */
[----:B------:R-:W-:Y:S02]  /*07f0*/  @P3 ISETP.NE.AND P4, PT, R0, UR4, PT ;  /* 0x0000000400003c0c */ /* 0x000fe4000bf85270 */
[----:B------:R-:W-:Y:S02]  /*0800*/  SEL R0, RZ, 0x1, !P0 ;  /* 0x00000001ff007807 */ /* 0x000fe40004000000 */
[----:B------:R-:W-:-:S04]  /*0810*/  @P3 SEL R17, RZ, 0x1, P4 ;  /* 0x00000001ff113807 */ /* 0x000fc80002000000 */
[----:B------:R-:W-:Y:S01]  /*0820*/  LOP3.LUT R17, R17, R0, RZ, 0xc0, !PT ;  /* 0x0000000011117212 */ /* 0x000fe200078ec0ff */
[----:B------:R-:W-:Y:S06]  /*0830*/  @!P2 BRA `(.L_x_3) ;  /* 0x000000000008a947 */ /* 0x000fec0003800000 */
[----:B0-234-:R-:W-:Y:S01]  /*0840*/  UCGABAR_ARV ;  /* 0x00000000000079c7 */ /* 0x01dfe20008000000 */
[----:B------:R-:W-:Y:S05]  /*0850*/  BRA `(.L_x_4) ;  /* 0x0000000000047947 */ /* 0x000fea0003800000 */
.L_x_3:
[----:B0-234-:R-:W-:Y:S01]  /*0860*/  NOP ;  /* 0x0000000000007918 */ /* 0x01dfe20000000000 */
.L_x_4:
[----:B------:R-:W-:Y:S01]  /*0870*/  ULDC UR4, c[0x0][0x65c] ;  /* 0x0001970000047ab9 */ /* 0x000fe20000000800 */
[----:B------:R-:W-:Y:S01]  /*0880*/  UMOV UR5, URZ ;  /* 0x0000003f00057c82 */ /* 0x000fe20008000000 */
[----:B------:R-:W-:-:S03]  /*0890*/  UISETP.NE.AND UP0, UPT, UR4, 0x1, UPT ;  /* 0x000000010400788c */ /* 0x000fc6000bf05270 */
[----:B------:R-:W-:Y:S01]  /*08a0*/  UMOV UR4, UR13 ;  /* 0x0000000d00047c82 */ /* 0x000fe20008000000 */
[----:B------:R-:W-:Y:S02]  /*08b0*/  UP2UR UR46, UPR, URZ, 0x1 ;  /* 0x000000013f2e7883 */ /* 0x000fe40008000000 */
[----:B------:R-:W-:Y:S02]  /*08c0*/  PLOP3.LUT P0, PT, PT, PT, UP0, 0x80, 0x0 ;  /* 0x000000000000781c */ /* 0x000fe40003f0f008 */
[----:B------:R-:W-:Y:S02]  /*08d0*/  PLOP3.LUT P3, PT, PT, PT, UP0, 0x80, 0x0 ;  /* 0x000000000000781c */ /* 0x000fe40003f6f008 */
[----:B------:R-:W-:Y:S01]  /*08e0*/  PLOP3.LUT P5, PT, PT, PT, UP0, 0x80, 0x0 ;  /* 0x000000000000781c */ /* 0x000fe20003faf008 */
[----:B------:R-:W-:Y:S01]  /*08f0*/  @UP0 ULDC UR14, c[0x0][0x10] ;  /* 0x00000400000e0ab9 */ /* 0x000fe20000000800 */
[----:B------:R-:W-:Y:S01]  /*0900*/  @UP0 UMOV UR6, UR10 ;  /* 0x0000000a00060c82 */ /* 0x000fe20008000000 */
[----:B------:R-:W-:Y:S01]  /*0910*/  @UP0 UMOV UR7, URZ ;  /* 0x0000003f00070c82 */ /* 0x000fe20008000000 */
[----:B------:R-:W-:Y:S01]  /*0920*/  PLOP3.LUT P4, PT, PT, PT, UP0, 0x80, 0x0 ;  /* 0x000000000000781c */ /* 0x000fe20003f8f008 */
[----:B------:R-:W-:-:S03]  /*0930*/  @UP0 UIMAD.WIDE.U32 UR14, UR13, UR14, UR6 ;  /* 0x0000000e0d0e02a5 */ /* 0x000fc6000f8e0006 */
[----:B------:R-:W-:Y:S01]  /*0940*/  @!UP0 ULDC UR7, c[0x0][0xc] ;  /* 0x0000030000078ab9 */ /* 0x000fe20000000800 */
[----:B------:R-:W-:Y:S01]  /*0950*/  @UP0 UMOV UR6, URZ ;  /* 0x0000003f00060c82 */ /* 0x000fe20008000000 */
[----:B------:R-:W-:Y:S01]  /*0960*/  @!UP0 UIMAD.WIDE.U32 UR4, UR10, UR7, UR4 ;  /* 0x000000070a0482a5 */ /* 0x000fe2000f8e0004 */
[----:B------:R-:W-:Y:S01]  /*0970*/  IMAD.U32 R2, RZ, RZ, UR14 ;  /* 0x0000000eff027e24 */ /* 0x000fe2000f8e00ff */
[----:B------:R-:W-:Y:S02]  /*0980*/  @UP0 UIADD3 UR6, UR15, UR6, URZ ;  /* 0x000000060f060290 */ /* 0x000fe4000fffe03f */
[----:B------:R-:W-:Y:S02]  /*0990*/  IMAD.U32 R3, RZ, RZ, UR15 ;  /* 0x0000000fff037e24 */ /* 0x000fe4000f8e00ff */
[----:B------:R-:W-:Y:S02]  /*09a0*/  @P0 IMAD.MOV.U32 R7, RZ, RZ, R2 ;  /* 0x000000ffff070224 */ /* 0x000fe400078e0002 */
[----:B------:R-:W-:-:S02]  /*09b0*/  IMAD.U32 R5, RZ, RZ, UR5 ;  /* 0x00000005ff057e24 */ /* 0x000fc4000f8e00ff */
[----:B------:R-:W-:Y:S02]  /*09c0*/  IMAD.U32 R2, RZ, RZ, UR4 ;  /* 0x00000004ff027e24 */ /* 0x000fe4000f8e00ff */
[----:B------:R-:W-:Y:S02]  /*09d0*/  @P3 IMAD.U32 R6, RZ, RZ, UR6 ;  /* 0x00000006ff063e24 */ /* 0x000fe4000f8e00ff */
[----:B------:R-:W-:Y:S02]  /*09e0*/  @!P5 IMAD.MOV.U32 R6, RZ, RZ, R5 ;  /* 0x000000ffff06d224 */ /* 0x000fe400078e0005 */
[----:B------:R-:W-:Y:S02]  /*09f0*/  @!P4 IMAD.MOV.U32 R7, RZ, RZ, R2 ;  /* 0x000000ffff07c224 */ /* 0x000fe400078e0002 */
[----:B------:R-:W-:Y:S01]  /*0a00*/  IMAD.U32 R3, RZ, RZ, UR5 ;  /* 0x00000005ff037e24 */ /* 0x000fe2000f8e00ff */
[----:B------:R0:W-:Y:S01]  /*0a10*/  STL [R1+0x400], R6 ;  /* 0x0004000601007387 */ /* 0x0001e20000100800 */
[----:B------:R-:W-:-:S03]  /*0a20*/  IMAD.U32 R4, RZ, RZ, UR4 ;  /* 0x00000004ff047e24 */ /* 0x000fc6000f8e00ff */
[----:B------:R0:W-:Y:S01]  /*0a30*/  STL [R1+0x404], R7 ;  /* 0x0004040701007387 */ /* 0x0001e20000100800 */
[----:B------:R-:W-:Y:S05]  /*0a40*/  @!P2 BRA `(.L_x_5) ;  /* 0x00000000000ca947 */ /* 0x000fea0003800000 */
[----:B------:R-:W-:Y:S01]  /*0a50*/  UCGABAR_WAIT ;  /* 0x0000000000007dc7 */ /* 0x000fe20008000000 */
[----:B------:R-:W-:Y:S01]  /*0a60*/  CCTL.IVALL ;  /* 0x00000000ff00798f */ /* 0x000fe20002000000 */
[----:B------:R-:W-:Y:S05]  /*0a70*/  BRA `(.L_x_6) ;  /* 0x0000000000047947 */ /* 0x000fea0003800000 */
.L_x_5:
[----:B------:R-:W-:Y:S06]  /*0a80*/  BAR.SYNC.DEFER_BLOCKING 0x0 ;  /* 0x0000000000007b1d */ /* 0x000fec0000010000 */
.L_x_6:
[----:B------:R-:W-:Y:S05]  /*0a90*/  @!P1 BRA `(.L_x_7) ;  /* 0x0000021400689947 */ /* 0x000fea0003800000 */
[----:B------:R-:W-:-:S06]  /*0aa0*/  UISETP.GT.U32.AND UP0, UPT, UR16, 0x1, UPT ;  /* 0x000000011000788c */ /* 0x000fcc000bf04070 */
[----:B------:R-:W-:-:S13]  /*0ab0*/  PLOP3.LUT P0, PT, PT, PT, UP0, 0x80, 0x0 ;  /* 0x000000000000781c */ /* 0x000fda0003f0f008 */
[----:B------:R-:W-:Y:S05]  /*0ac0*/  @P0 EXIT ;  /* 0x000000000000094d */ /* 0x000fea0003800000 */
[----:B------:R-:W-:Y:S01]  /*0ad0*/  ULDC.64 UR4, c[0x0][0x650] ;  /* 0x0001940000047ab9 */ /* 0x000fe20000000a00 */
[----:B------:R-:W-:Y:S01]  /*0ae0*/  UMOV UR41, 0xffffffff ;  /* 0xffffffff00297882 */ /* 0x000fe20000000000 */
[----:B------:R-:W-:Y:S01]  /*0af0*/  ISETP.GE.U32.AND P0, PT, R7, UR4, PT ;  /* 0x0000000407007c0c */ /* 0x000fe2000bf06070 */
[----:B------:R-:W-:Y:S01]  /*0b00*/  UMOV UR42, 0xffffffff ;  /* 0xffffffff002a7882 */ /* 0x000fe20000000000 */
[----:B------:R-:W-:Y:S01]  /*0b10*/  UMOV UR43, 0xffffffff ;  /* 0xffffffff002b7882 */ /* 0x000fe20000000000 */
[----:B------:R-:W-:Y:S02]  /*0b20*/  PRMT R0, RZ, 0x7610, R0 ;  /* 0x00007610ff007816 */ /* 0x000fe40000000000 */
[----:B------:R-:W-:-:S13]  /*0b30*/  ISETP.GE.U32.AND.EX P0, PT, R6, UR5, PT, P0 ;  /* 0x0000000506007c0c */ /* 0x000fda000bf06100 */
[----:B------:R-:W-:Y:S05]  /*0b40*/  @P0 BRA `(.L_x_8) ;  /* 0x0000000400480947 */ /* 0x000fea0003800000 */
[----:B------:R-:W-:Y:S01]  /*0b50*/  ULDC.64 UR16, c[0x0][0x628] ;  /* 0x00018a0000107ab9 */ /* 0x000fe20000000a00 */
[C---:B------:R-:W-:Y:S01]  /*0b60*/  R2UR UR19, R7.reuse ;  /* 0x00000000071372ca */ /* 0x040fe200000e0000 */
[----:B------:R-:W-:Y:S01]  /*0b70*/  ULDC UR18, c[0x0][0x630] ;  /* 0x00018c0000127ab9 */ /* 0x000fe20000000800 */
[----:B------:R-:W-:Y:S02]  /*0b80*/  ISETP.NE.U32.AND P0, PT, RZ, UR16, PT ;  /* 0x00000010ff007c0c */ /* 0x000fe4000bf05070 */
[----:B------:R-:W-:Y:S02]  /*0b90*/  R2UR UR4, R7 ;  /* 0x00000000070472ca */ /* 0x000fe400000e0000 */
[----:B------:R-:W-:Y:S02]  /*0ba0*/  ISETP.NE.AND.EX P0, PT, RZ, UR17, PT, P0 ;  /* 0x00000011ff007c0c */ /* 0x000fe4000bf05300 */
[----:B------:R-:W-:-:S11]  /*0bb0*/  R2UR UR5, R6 ;  /* 0x00000000060572ca */ /* 0x000fd600000e0000 */
[----:B------:R-:W-:Y:S05]  /*0bc0*/  @!P0 BRA `(.L_x_9) ;  /* 0x0000000000308947 */ /* 0x000fea0003800000 */
[----:B------:R-:W-:Y:S01]  /*0bd0*/  R2UR UR4, R7 ;  /* 0x00000000070472ca */ /* 0x000fe200000e0000 */
[----:B------:R-:W-:Y:S01]  /*0be0*/  ULDC UR9, c[0x0][0x634] ;  /* 0x00018d0000097ab9 */ /* 0x000fe20000000800 */
[----:B------:R-:W-:-:S11]  /*0bf0*/  R2UR UR13, R6 ;  /* 0x00000000060d72ca */ /* 0x000fd600000e0000 */
[----:B------:R-:W-:-:S04]  /*0c00*/  UIADD3 UR9, UP0, UR4, UR9, URZ ;  /* 0x0000000904097290 */ /* 0x000fc8000ff1e03f */
[----:B------:R-:W-:-:S04]  /*0c10*/  UIADD3.X UR13, URZ, UR13, URZ, UP0, !UPT ;  /* 0x0000000d3f0d7290 */ /* 0x000fc800087fe43f */
[----:B------:R-:W-:-:S04]  /*0c20*/  UIMAD.WIDE.U32 UR4, UR13, UR16, URZ ;  /* 0x000000100d0472a5 */ /* 0x000fc8000f8e003f */
[----:B------:R-:W-:Y:S02]  /*0c30*/  UIMAD.WIDE.U32 UR6, UP0, UR9, UR17, UR4 ;  /* 0x00000011090672a5 */ /* 0x000fe4000f800004 */
[----:B------:R-:W-:Y:S02]  /*0c40*/  UIMAD.WIDE.U32 UR4, UR9, UR16, URZ ;  /* 0x00000010090472a5 */ /* 0x000fe4000f8e003f */
[----:B------:R-:W-:Y:S02]  /*0c50*/  UIADD3.X UR15, URZ, URZ, URZ, UP0, !UPT ;  /* 0x0000003f3f0f7290 */ /* 0x000fe400087fe43f */
[----:B------:R-:W-:Y:S01]  /*0c60*/  UIADD3 URZ, UP0, UR5, UR6, URZ ;  /* 0x00000006053f7290 */ /* 0x000fe2000ff1e03f */
[----:B------:R-:W-:-:S03]  /*0c70*/  UMOV UR14, UR7 ;  /* 0x00000007000e7c82 */ /* 0x000fc60008000000 */
[----:B------:R-:W-:-:S12]  /*0c80*/  UIMAD.WIDE.U32.X UR4, UR13, UR17, UR14, UP0 ;  /* 0x000000110d0472a5 */ /* 0x000fd800080e040e */
.L_x_9:
[----:B------:R-:W-:Y:S01]  /*0c90*/  USHF.R.U64 UR43, UR4, UR18, UR5 ;  /* 0x00000012042b7299 */ /* 0x000fe20008001205 */
[----:B------:R-:W-:Y:S01]  /*0ca0*/  R2UR UR7, R6 ;  /* 0x00000000060772ca */ /* 0x000fe200000e0000 */
[----:B------:R-:W-:Y:S02]  /*0cb0*/  USHF.R.U32.HI UR4, URZ, UR18, UR5 ;  /* 0x000000123f047299 */ /* 0x000fe40008011605 */
[----:B------:R-:W-:Y:S01]  /*0cc0*/  UIADD3 UR5, UP0, URZ, -UR43, URZ ;  /* 0x8000002b3f057290 */ /* 0x000fe2000ff1e03f */
[----:B------:R-:W-:Y:S01]  /*0cd0*/  ULDC.64 UR14, c[0x0][0x620] ;  /* 0x00018800000e7ab9 */ /* 0x000fe20000000a00 */
[----:B------:R-:W-:Y:S02]  /*0ce0*/  UMOV UR6, UR19 ;  /* 0x0000001300067c82 */ /* 0x000fe40008000000 */
[----:B------:R-:W-:Y:S01]  /*0cf0*/  UIADD3.X UR4, URZ, ~UR4, URZ, UP0, !UPT ;  /* 0x800000043f047290 */ /* 0x000fe200087fe43f */
[----:B------:R-:W-:Y:S01]  /*0d00*/  ULDC UR9, c[0x0][0x618] ;  /* 0x0001860000097ab9 */ /* 0x000fe20000000800 */
[----:B------:R-:W-:-:S02]  /*0d10*/  UIMAD UR12, UR11, UR12, UR10 ;  /* 0x0000000c0b0c72a4 */ /* 0x000fc4000f8e020a */
[----:B------:R-:W-:Y:S02]  /*0d20*/  UIMAD UR4, UR4, UR14, URZ ;  /* 0x0000000e040472a4 */ /* 0x000fe4000f8e023f */
[----:B------:R-:W-:Y:S02]  /*0d30*/  UIMAD.WIDE.U32 UR6, UR5, UR14, UR6 ;  /* 0x0000000e050672a5 */ /* 0x000fe4000f8e0006 */
[----:B------:R-:W-:Y:S01]  /*0d40*/  UIMAD UR4, UR5, UR15, UR4 ;  /* 0x0000000f050472a4 */ /* 0x000fe2000f8e0204 */
[----:B------:R-:W-:Y:S01]  /*0d50*/  ULDC UR10, c[0x0][0x608] ;  /* 0x00018200000a7ab9 */ /* 0x000fe20000000800 */
[----:B------:R-:W-:Y:S02]  /*0d60*/  ULDC UR18, c[0x0][0x658] ;  /* 0x0001960000127ab9 */ /* 0x000fe40000000800 */
[----:B------:R-:W-:Y:S01]  /*0d70*/  UIADD3 UR7, UR7, UR4, URZ ;  /* 0x0000000407077290 */ /* 0x000fe2000fffe03f */
[----:B------:R-:W-:Y:S02]  /*0d80*/  UMOV UR11, 0xffffffff ;  /* 0xffffffff000b7882 */ /* 0x000fe40000000000 */
[----:B------:R-:W-:Y:S01]  /*0d90*/  ULDC.64 UR4, c[0x0][0x640] ;  /* 0x0001900000047ab9 */ /* 0x000fe20000000a00 */
[----:B------:R-:W-:Y:S01]  /*0da0*/  USHF.R.U64 UR16, UR6, UR9, UR7 ;  /* 0x0000000906107299 */ /* 0x000fe20008001207 */
[----:B------:R-:W-:Y:S01]  /*0db0*/  ISETP.NE.U32.AND P0, PT, RZ, UR4, PT ;  /* 0x00000004ff007c0c */ /* 0x000fe2000bf05070 */
[----:B------:R-:W-:-:S02]  /*0dc0*/  USHF.R.U32.HI UR7, URZ, UR9, UR7 ;  /* 0x000000093f077299 */ /* 0x000fc40008011607 */
[----:B------:R-:W-:Y:S01]  /*0dd0*/  USHF.L.U32 UR6, UR11, UR18, URZ ;  /* 0x000000120b067299 */ /* 0x000fe2000800063f */
[----:B------:R-:W-:Y:S01]  /*0de0*/  ISETP.NE.AND.EX P0, PT, RZ, UR5, PT, P0 ;  /* 0x00000005ff007c0c */ /* 0x000fe2000bf05300 */
[----:B------:R-:W-:Y:S02]  /*0df0*/  USHF.R.U64 UR22, UR16, UR10, UR7 ;  /* 0x0000000a10167299 */ /* 0x000fe40008001207 */
[----:B------:R-:W-:Y:S02]  /*0e00*/  USHF.R.U32.HI UR7, URZ, UR10, UR7 ;  /* 0x0000000a3f077299 */ /* 0x000fe40008011607 */
[----:B------:R-:W-:Y:S02]  /*0e10*/  UISETP.NE.AND UP1, UPT, UR46, URZ, UPT ;  /* 0x0000003f2e00728c */ /* 0x000fe4000bf25270 */
[----:B------:R-:W-:Y:S01]  /*0e20*/  USHF.R.U64 UR23, UR22, UR18, UR7 ;  /* 0x0000001216177299 */ /* 0x000fe20008001207 */
[----:B------:R-:W-:Y:S01]  /*0e30*/  ULDC UR17, c[0x0][0x600] ;  /* 0x0001800000117ab9 */ /* 0x000fe20000000800 */
[----:B------:R-:W-:-:S02]  /*0e40*/  ULOP3.LUT UR13, URZ, UR6, URZ, 0x33, !UPT ;  /* 0x000000063f0d7292 */ /* 0x000fc4000f8e333f */
[----:B------:R-:W-:Y:S02]  /*0e50*/  UIADD3 UR15, UR17, -0x1, URZ ;  /* 0xffffffff110f7890 */ /* 0x000fe4000fffe03f */
[----:B------:R-:W-:Y:S02]  /*0e60*/  USEL UR12, UR8, UR12, !UP1 ;  /* 0x0000000c080c7287 */ /* 0x000fe4000c800000 */
[----:B------:R-:W-:Y:S01]  /*0e70*/  USHF.R.U32.HI UR7, URZ, UR18, UR7 ;  /* 0x000000123f077299 */ /* 0x000fe20008011607 */
[----:B------:R-:W-:Y:S01]  /*0e80*/  ULDC UR19, c[0x0][0x648] ;  /* 0x0001920000137ab9 */ /* 0x000fe20000000800 */
[----:B------:R-:W-:Y:S01]  /*0e90*/  ULDC UR20, c[0x0][0x638] ;  /* 0x00018e0000147ab9 */ /* 0x000fe20000000800 */
[----:B------:R-:W-:Y:S01]  /*0ea0*/  UMOV UR21, 0x1 ;  /* 0x0000000100157882 */ /* 0x000fe20000000000 */
[----:B------:R-:W-:Y:S01]  /*0eb0*/  UMOV UR6, UR23 ;  /* 0x0000001700067c82 */ /* 0x000fe20008000000 */
[----:B------:R-:W-:Y:S07]  /*0ec0*/  @!P0 BRA `(.L_x_10) ;  /* 0x0000000000308947 */ /* 0x000fee0003800000 */
[----:B------:R-:W-:Y:S02]  /*0ed0*/  ULDC UR10, c[0x0][0x64c] ;  /* 0x00019300000a7ab9 */ /* 0x000fe40000000800 */
        /* <DEDUP_REMOVED lines=8> */
[----:B------:R-:W-:-:S07]  /*0f60*/  UIMAD.WIDE.U32.X UR4, UR14, UR5, UR10, UP0 ;  /* 0x000000050e0472a5 */ /* 0x000fce00080e040a */
[----:B------:R-:W-:Y:S01]  /*0f70*/  UMOV UR6, UR4 ;  /* 0x0000000400067c82 */ /* 0x000fe20008000000 */
[----:B------:R-:W-:-:S05]  /*0f80*/  UMOV UR7, UR5 ;  /* 0x0000000500077c82 */ /* 0x000fca0008000000 */
.L_x_10:
[----:B------:R-:W-:Y:S01]  /*0f90*/  USHF.R.U64 UR5, UR6, UR19, UR7 ;  /* 0x0000001306057299 */ /* 0x000fe20008001207 */
[----:B------:R-:W-:Y:S01]  /*0fa0*/  IMAD.MOV.U32 R0, RZ, RZ, 0x1 ;  /* 0x00000001ff007424 */ /* 0x000fe200078e00ff */
[----:B------:R-:W-:Y:S02]  /*0fb0*/  USHF.L.U32 UR4, UR21, UR18, URZ ;  /* 0x0000001215047299 */ /* 0x000fe4000800063f */
[----:B------:R-:W-:Y:S02]  /*0fc0*/  ULOP3.LUT UR13, UR22, UR13, URZ, 0xc0, !UPT ;  /* 0x0000000d160d7292 */ /* 0x000fe4000f8ec03f */
[----:B------:R-:W-:Y:S02]  /*0fd0*/  UIADD3 UR6, -UR5, URZ, URZ ;  /* 0x0000003f05067290 */ /* 0x000fe4000fffe13f */
[----:B------:R-:W-:Y:S02]  /*0fe0*/  UIMAD UR13, UR4, UR5, UR13 ;  /* 0x00000005040d72a4 */ /* 0x000fe4000f8e020d */
[----:B------:R-:W-:-:S02]  /*0ff0*/  ULOP3.LUT UR15, UR16, UR15, URZ, 0xc0, !UPT ;  /* 0x0000000f100f7292 */ /* 0x000fc4000f8ec03f */
[----:B------:R-:W-:Y:S01]  /*1000*/  UIMAD UR4, UR6, UR20, UR23 ;  /* 0x00000014060472a4 */ /* 0x000fe2000f8e0217 */
[----:B------:R-:W-:Y:S01]  /*1010*/  ULDC UR5, c[0x0][0x610] ;  /* 0x0001840000057ab9 */ /* 0x000fe20000000800 */
[----:B------:R-:W-:Y:S02]  /*1020*/  UISETP.NE.AND UP0, UPT, UR46, URZ, UPT ;  /* 0x0000003f2e00728c */ /* 0x000fe4000bf05270 */
[----:B------:R-:W-:Y:S02]  /*1030*/  UIMAD UR12, UR13, UR5, UR12 ;  /* 0x000000050d0c72a4 */ /* 0x000fe4000f8e020c */
[----:B------:R-:W-:-:S04]  /*1040*/  UIMAD UR4, UR4, UR17, UR15 ;  /* 0x00000011040472a4 */ /* 0x000fc8000f8e020f */
[----:B------:R-:W-:Y:S02]  /*1050*/  USEL UR42, UR4, UR12, !UP0 ;  /* 0x0000000c042a7287 */ /* 0x000fe4000c000000 */
[----:B------:R-:W-:-:S12]  /*1060*/  USEL UR41, UR12, UR4, !UP0 ;  /* 0x000000040c297287 */ /* 0x000fd8000c000000 */
.L_x_8:
[----:B------:R-:W-:-:S08]  /*1070*/  NOP ;  /* 0x0000000000007918 */ /* 0x000fd00000000000 */
[----:B------:R-:W1:Y:S02]  /*1080*/  USETMAXREG.TRY_ALLOC.CTAPOOL UP0, 0xf0 ;  /* 0x000000f0000079c8 */ /* 0x000e640008000600 */
[----:B-1----:R-:W-:-:S13]  /*1090*/  PLOP3.LUT P0, PT, PT, PT, UP0, 0x80, 0x0 ;  /* 0x000000000000781c */ /* 0x002fda0003f0f008 */
[----:B------:R-:W-:Y:S05]  /*10a0*/  @!P0 BRA `(.L_x_8) ;  /* 0xfffffffc00f08947 */ /* 0x000fea000383ffff */
[----:B------:R-:W-:Y:S01]  /*10b0*/  ULDC.64 UR4, c[0x0][0x598] ;  /* 0x0001660000047ab9 */ /* 0x000fe20000000a00 */
[----:B------:R-:W-:Y:S01]  /*10c0*/  ULDC.64 UR36, c[0x0][0x208] ;  /* 0x0000820000247ab9 */ /* 0x000fe20000000a00 */
[----:B------:R-:W-:-:S04]  /*10d0*/  ISETP.NE.U32.AND P0, PT, RZ, UR4, PT ;  /* 0x00000004ff007c0c */ /* 0x000fc8000bf05070 */
[----:B------:R-:W-:-:S13]  /*10e0*/  ISETP.NE.AND.EX P0, PT, RZ, UR5, PT, P0 ;  /* 0x00000005ff007c0c */ /* 0x000fda000bf05300 */
[----:B------:R-:W-:Y:S05]  /*10f0*/  @!P0 BRA `(.L_x_11) ;  /* 0x00000000001c8947 */ /* 0x000fea0003800000 */
[----:B------:R-:W1:Y:S02]  /*1100*/  LDC.64 R2, c[0x0][0x598] ;  /* 0x00016600ff027b82 */ /* 0x000e640000000a00 */
[----:B-1----:R-:W2:Y:S02]  /*1110*/  LDG.E.64 R2, desc[UR36][R2.64] ;  /* 0x0000002402027981 */ /* 0x002ea4000c1e1b00 */
[----:B--2---:R-:W-:-:S04]  /*1120*/  ISETP.NE.U32.AND P0, PT, R2, RZ, PT ;  /* 0x000000ff0200720c */ /* 0x004fc80003f05070 */
[----:B------:R-:W-:-:S13]  /*1130*/  ISETP.NE.AND.EX P0, PT, R3, RZ, PT, P0 ;  /* 0x000000ff0300720c */ /* 0x000fda0003f05300 */
[----:B------:R-:W-:Y:S05]  /*1140*/  @!P0 BRA `(.L_x_11) ;  /* 0x0000000000088947 */ /* 0x000fea0003800000 */
[----:B------:R1:W5:Y:S01]  /*1150*/  LD.E R2, desc[UR36][R2.64] ;  /* 0x0000002402027980 */ /* 0x000362000c101900 */
[----:B------:R-:W-:Y:S05]  /*1160*/  BRA `(.L_x_12) ;  /* 0x0000000000247947 */ /* 0x000fea0003800000 */
.L_x_11:
[----:B------:R-:W-:Y:S02]  /*1170*/  ULDC.64 UR4, c[0x0][0x588] ;  /* 0x0001620000047ab9 */ /* 0x000fe40000000a00 */
[----:B------:R-:W-:-:S04]  /*1180*/  ISETP.NE.U32.AND P0, PT, RZ, UR4, PT ;  /* 0x00000004ff007c0c */ /* 0x000fc8000bf05070 */
[----:B------:R-:W-:-:S13]  /*1190*/  ISETP.NE.AND.EX P0, PT, RZ, UR5, PT, P0 ;  /* 0x00000005ff007c0c */ /* 0x000fda000bf05300 */
[----:B------:R-:W-:Y:S05]  /*11a0*/  @!P0 BRA `(.L_x_13) ;  /* 0x00000000000c8947 */ /* 0x000fea0003800000 */
[----:B------:R-:W1:Y:S02]  /*11b0*/  LDC.64 R2, c[0x0][0x588] ;  /* 0x00016200ff027b82 */ /* 0x000e640000000a00 */
[----:B-1----:R2:W5:Y:S01]  /*11c0*/  LDG.E R2, desc[UR36][R2.64] ;  /* 0x0000002402027981 */ /* 0x002562000c1e1900 */
[----:B------:R-:W-:Y:S05]  /*11d0*/  BRA `(.L_x_12) ;  /* 0x0000000000087947 */ /* 0x000fea0003800000 */
.L_x_13:
[----:B------:R-:W-:Y:S02]  /*11e0*/  ULDC UR4, c[0x0][0x580] ;  /* 0x0001600000047ab9 */ /* 0x000fe40000000800 */
[----:B------:R-:W-:-:S07]  /*11f0*/  IMAD.U32 R2, RZ, RZ, UR4 ;  /* 0x00000004ff027e24 */ /* 0x000fce000f8e00ff */
.L_x_12:
[----:B------:R-:W-:Y:S02]  /*1200*/  ULDC.64 UR4, c[0x0][0x5a0] ;  /* 0x0001680000047ab9 */ /* 0x000fe40000000a00 */
[----:B------:R-:W-:-:S04]  /*1210*/  ISETP.NE.U32.AND P0, PT, RZ, UR4, PT ;  /* 0x00000004ff007c0c */ /* 0x000fc8000bf05070 */
[----:B------:R-:W-:-:S13]  /*1220*/  ISETP.NE.AND.EX P0, PT, RZ, UR5, PT, P0 ;  /* 0x00000005ff007c0c */ /* 0x000fda000bf05300 */
[----:B------:R-:W-:Y:S05]  /*1230*/  @!P0 BRA `(.L_x_14) ;  /* 0x00000000001c8947 */ /* 0x000fea0003800000 */
[----:B------:R-:W3:Y:S02]  /*1240*/  LDC.64 R4, c[0x0][0x5a0] ;  /* 0x00016800ff047b82 */ /* 0x000ee40000000a00 */
[----:B---3--:R-:W3:Y:S02]  /*1250*/  LDG.E.64 R4, desc[UR36][R4.64] ;  /* 0x0000002404047981 */ /* 0x008ee4000c1e1b00 */
[----:B---3--:R-:W-:-:S04]  /*1260*/  ISETP.NE.U32.AND P0, PT, R4, RZ, PT ;  /* 0x000000ff0400720c */ /* 0x008fc80003f05070 */
[----:B------:R-:W-:-:S13]  /*1270*/  ISETP.NE.AND.EX P0, PT, R5, RZ, PT, P0 ;  /* 0x000000ff0500720c */ /* 0x000fda0003f05300 */
[----:B------:R-:W-:Y:S05]  /*1280*/  @!P0 BRA `(.L_x_14) ;  /* 0x0000000000088947 */ /* 0x000fea0003800000 */
[----:B------:R3:W5:Y:S01]  /*1290*/  LD.E R16, desc[UR36][R4.64] ;  /* 0x0000002404107980 */ /* 0x000762000c101900 */
[----:B------:R-:W-:Y:S05]  /*12a0*/  BRA `(.L_x_15) ;  /* 0x0000000000247947 */ /* 0x000fea0003800000 */
.L_x_14:
[----:B------:R-:W-:Y:S02]  /*12b0*/  ULDC.64 UR4, c[0x0][0x590] ;  /* 0x0001640000047ab9 */ /* 0x000fe40000000a00 */
[----:B------:R-:W-:-:S04]  /*12c0*/  ISETP.NE.U32.AND P0, PT, RZ, UR4, PT ;  /* 0x00000004ff007c0c */ /* 0x000fc8000bf05070 */
[----:B------:R-:W-:-:S13]  /*12d0*/  ISETP.NE.AND.EX P0, PT, RZ, UR5, PT, P0 ;  /* 0x00000005ff007c0c */ /* 0x000fda000bf05300 */
[----:B------:R-:W-:Y:S05]  /*12e0*/  @!P0 BRA `(.L_x_16) ;  /* 0x00000000000c8947 */ /* 0x000fea0003800000 */
[----:B------:R-:W3:Y:S02]  /*12f0*/  LDC.64 R4, c[0x0][0x590] ;  /* 0x00016400ff047b82 */ /* 0x000ee40000000a00 */
[----:B---3--:R4:W5:Y:S01]  /*1300*/  LDG.E R16, desc[UR36][R4.64] ;  /* 0x0000002404107981 */ /* 0x008962000c1e1900 */
[----:B------:R-:W-:Y:S05]  /*1310*/  BRA `(.L_x_15) ;  /* 0x0000000000087947 */ /* 0x000fea0003800000 */
.L_x_16:
[----:B------:R-:W-:Y:S02]  /*1320*/  ULDC UR4, c[0x0][0x584] ;  /* 0x0001610000047ab9 */ /* 0x000fe40000000800 */
[----:B------:R-:W-:-:S07]  /*1330*/  IMAD.U32 R16, RZ, RZ, UR4 ;  /* 0x00000004ff107e24 */ /* 0x000fce000f8e00ff */
.L_x_15:
[----:B------:R-:W-:-:S13]  /*1340*/  LOP3.LUT P0, RZ, R0, 0xff, RZ, 0xc0, !PT ;  /* 0x000000ff00ff7812 */ /* 0x000fda000780c0ff */
[----:B------:R-:W-:Y:S05]  /*1350*/  @!P0 EXIT ;  /* 0x000000000000894d */ /* 0x000fea0003800000 */
[----:B------:R-:W-:Y:S01]  /*1360*/  ULDC UR4, c[0x0][0x28c] ;  /* 0x0000a30000047ab9 */ /* 0x000fe20000000800 */
[----:B------:R-:W-:Y:S01]  /*1370*/  UMOV UR38, URZ ;  /* 0x0000003f00267c82 */ /* 0x000fe20008000000 */
[----:B------:R-:W-:Y:S01]  /*1380*/  UIADD3 UR4, UR4, 0x1f, URZ ;  /* 0x0000001f04047890 */ /* 0x000fe2000fffe03f */
[----:B------:R-:W-:-:S03]  /*1390*/  UMOV UR39, URZ ;  /* 0x0000003f00277c82 */ /* 0x000fc60008000000 */
[----:B------:R-:W-:-:S04]  /*13a0*/  USHF.R.S32.HI UR5, URZ, 0x1f, UR4 ;  /* 0x0000001f3f057899 */ /* 0x000fc80008011404 */
[----:B------:R-:W-:-:S04]  /*13b0*/  ULEA.HI UR5, UR5, UR4, URZ, 0x5 ;  /* 0x0000000405057291 */ /* 0x000fc8000f8f283f */
[----:B------:R-:W-:-:S12]  /*13c0*/  USHF.R.S32.HI UR44, URZ, 0x5, UR5 ;  /* 0x000000053f2c7899 */ /* 0x000fd80008011405 */
.L_x_302:
[----:B------:R-:W0:Y:S01]  /*13d0*/  S2R R0, SR_TID.X ;  /* 0x0000000000007919 */ /* 0x000e220000002100 */
[----:B-1----:R-:W1:Y:S01]  /*13e0*/  S2UR UR6, SR_CgaCtaId ;  /* 0x00000000000679c3 */ /* 0x002e620000008800 */
[----:B------:R-:W-:Y:S02]  /*13f0*/  UMOV UR45, 0x400 ;  /* 0x00000400002d7882 */ /* 0x000fe40000000000 */
[----:B-1----:R-:W-:Y:S01]  /*1400*/  ULEA UR45, UR6, UR45, 0x18 ;  /* 0x0000002d062d7291 */ /* 0x002fe2000f8ec03f */
[----:B0-----:R-:W-:-:S04]  /*1410*/  LOP3.LUT R0, R0, 0x80, RZ, 0xc0, !PT ;  /* 0x0000008000007812 */ /* 0x001fc800078ec0ff */
[----:B------:R-:W-:-:S06]  /*1420*/  SHF.R.U32.HI R0, RZ, 0x7, R0 ;  /* 0x00000007ff007819 */ /* 0x000fcc0000011600 */
[----:B------:R-:W0:Y:S02]  /*1430*/  SHFL.IDX PT, R0, R0, RZ, 0x1f ;  /* 0x00001fff00007589 */ /* 0x000e2400000e0000 */
[----:B0-----:R-:W-:-:S13]  /*1440*/  R2UR UR4, R0 ;  /* 0x00000000000472ca */ /* 0x001fda00000e0000 */
[----:B------:R-:W-:-:S04]  /*1450*/  ULEA.HI UR5, UR4, UR4, URZ, 0x1 ;  /* 0x0000000404057291 */ /* 0x000fc8000f8f083f */
[----:B------:R-:W-:-:S04]  /*1460*/  ULOP3.LUT UR5, UR5, 0xffffe, URZ, 0xc0, !UPT ;  /* 0x000ffffe05057892 */ /* 0x000fc8000f8ec03f */
[----:B------:R-:W-:-:S03]  /*1470*/  UIADD3 UR5, UR4, -UR5, URZ ;  /* 0x8000000504057290 */ /* 0x000fc6000fffe03f */
[----:B------:R-:W-:Y:S01]  /*1480*/  ULDC UR4, c[0x0][0x28c] ;  /* 0x0000a30000047ab9 */ /* 0x000fe20000000800 */
[----:B------:R-:W-:Y:S01]  /*1490*/  ULEA UR5, UR5, UR45, 0xc ;  /* 0x0000002d05057291 */ /* 0x000fe2000f8e603f */
[----:B------:R-:W-:-:S03]  /*14a0*/  ISETP.LT.AND P0, PT, RZ, UR4, PT ;  /* 0x00000004ff007c0c */ /* 0x000fc6000bf01270 */
[----:B------:R-:W-:-:S04]  /*14b0*/  UIADD3 UR5, UR5, 0x100, URZ ;  /* 0x0000010005057890 */ /* 0x000fc8000fffe03f */
[----:B------:R-:W-:-:S04]  /*14c0*/  USHF.R.U32.HI UR5, URZ, 0x4, UR5 ;  /* 0x000000043f057899 */ /* 0x000fc80008011605 */
[----:B------:R-:W-:Y:S02]  /*14d0*/  ULOP3.LUT UR47, UR5, 0x3fff, URZ, 0xc0, !UPT ;  /* 0x00003fff052f7892 */ /* 0x000fe4000f8ec03f */
[----:B---345:R-:W-:Y:S10]  /*14e0*/  @P0 BRA `(.L_x_17) ;  /* 0x0000000000400947 */ /* 0x038ff40003800000 */
[----:B------:R-:W-:Y:S01]  /*14f0*/  MOV R0, 0x0 ;  /* 0x0000000000007802 */ /* 0x000fe20000000f00 */
[----:B------:R-:W-:Y:S01]  /*1500*/  ULDC.64 UR4, c[0x4][0x68] ;  /* 0x01001a0000047ab9 */ /* 0x000fe20000000a00 */
[----:B------:R-:W-:Y:S01]  /*1510*/  ULDC.64 UR6, c[0x4][0x8] ;  /* 0x0100020000067ab9 */ /* 0x000fe20000000a00 */
[----:B---34-:R-:W-:Y:S01]  /*1520*/  IMAD.U32 R4, RZ, RZ, UR4 ;  /* 0x00000004ff047e24 */ /* 0x018fe2000f8e00ff */
[----:B------:R0:W1:Y:S01]  /*1530*/  LDC.64 R14, c[0x4][R0] ;  /* 0x01000000000e7b82 */ /* 0x0000620000000a00 */
[----:B------:R-:W-:Y:S01]  /*1540*/  IMAD.U32 R5, RZ, RZ, UR5 ;  /* 0x00000005ff057e24 */ /* 0x000fe2000f8e00ff */
[----:B------:R-:W-:Y:S01]  /*1550*/  ULDC.64 UR4, c[0x4][0x70] ;  /* 0x01001c0000047ab9 */ /* 0x000fe20000000a00 */
[----:B------:R-:W-:Y:S02]  /*1560*/  IMAD.U32 R10, RZ, RZ, UR6 ;  /* 0x00000006ff0a7e24 */ /* 0x000fe4000f8e00ff */
[----:B------:R-:W-:Y:S02]  /*1570*/  IMAD.U32 R6, RZ, RZ, UR4 ;  /* 0x00000004ff067e24 */ /* 0x000fe4000f8e00ff */
[----:B------:R-:W-:-:S02]  /*1580*/  IMAD.U32 R7, RZ, RZ, UR5 ;  /* 0x00000005ff077e24 */ /* 0x000fc4000f8e00ff */
[----:B------:R-:W-:Y:S02]  /*1590*/  IMAD.U32 R11, RZ, RZ, UR7 ;  /* 0x00000007ff0b7e24 */ /* 0x000fe4000f8e00ff */
[----:B------:R-:W-:Y:S02]  /*15a0*/  IMAD.MOV.U32 R8, RZ, RZ, 0x1e1 ;  /* 0x000001e1ff087424 */ /* 0x000fe400078e00ff */
[----:B------:R-:W-:Y:S02]  /*15b0*/  IMAD.MOV.U32 R12, RZ, RZ, 0x1 ;  /* 0x00000001ff0c7424 */ /* 0x000fe400078e00ff */
[----:B0-----:R-:W-:-:S07]  /*15c0*/  IMAD.MOV.U32 R13, RZ, RZ, RZ ;  /* 0x000000ffff0d7224 */ /* 0x001fce00078e00ff */
[----:B------:R-:W-:-:S07]  /*15d0*/  LEPC R20, `(.L_x_17) ;  /* 0x000000001014794e */ /* 0x000fce0000000000 */
[----:B-12--5:R-:W-:Y:S05]  /*15e0*/  CALL.ABS.NOINC R14 ;  /* 0x000000000e007343 */ /* 0x026fea0003c00000 */
.L_x_17:
[----:B------:R-:W-:-:S06]  /*15f0*/  ULOP3.LUT UR4, UR40, 0x1, URZ, 0xfc, !UPT ;  /* 0x0000000128047892 */ /* 0x000fcc000f8efc3f */
[----:B------:R-:W-:-:S05]  /*1600*/  IMAD.U32 R0, RZ, RZ, UR4 ;  /* 0x00000004ff007e24 */ /* 0x000fca000f8e00ff */
[----:B------:R-:W-:-:S13]  /*1610*/  ISETP.NE.AND P0, PT, R0, 0x3, PT ;  /* 0x000000030000780c */ /* 0x000fda0003f05270 */
[----:B------:R-:W-:Y:S05]  /*1620*/  @!P0 BRA `(.L_x_18) ;  /* 0x0000000000048947 */ /* 0x000fea0003800000 */
[----:B------:R-:W-:Y:S01]  /*1630*/  BPT.TRAP 0x1 ;  /* 0x000000040000795c */ /* 0x000fe20000300000 */
.L_x_18:
[----:B--2---:R-:W-:Y:S02]  /*1640*/  IMAD.U32 R3, RZ, RZ, UR39 ;  /* 0x00000027ff037e24 */ /* 0x004fe4000f8e00ff */
[----:B------:R-:W-:-:S03]  /*1650*/  IMAD.U32 R0, RZ, RZ, UR38 ;  /* 0x00000026ff007e24 */ /* 0x000fc6000f8e00ff */
[----:B------:R-:W-:Y:S02]  /*1660*/  LEA R3, R3, UR45, 0x3 ;  /* 0x0000002d03037c11 */ /* 0x000fe4000f8e18ff */
[----:B------:R-:W-:-:S04]  /*1670*/  SHF.L.U32 R0, R0, 0x1f, RZ ;  /* 0x0000001f00007819 */ /* 0x000fc800000006ff */
[----:B------:R0:W1:Y:S01]  /*1680*/  SYNCS.PHASECHK.TRANS64.TRYWAIT P1, [R3+URZ], R0 ;  /* 0x00000000030075a7 */ /* 0x000062000802017f */
[----:B------:R-:W-:Y:S05]  /*1690*/  @!P0 BRA `(.L_x_19) ;  /* 0x0000000000048947 */ /* 0x000fea0003800000 */
[----:B------:R-:W-:Y:S01]  /*16a0*/  BPT.TRAP 0x1 ;  /* 0x000000040000795c */ /* 0x000fe20000300000 */
.L_x_19:
[----:B-1----:R-:W-:Y:S05]  /*16b0*/  @P1 BRA `(.L_x_20) ;  /* 0x0000000000081947 */ /* 0x002fea0003800000 */
[----:B------:R-:W1:Y:S02]  /*16c0*/  SYNCS.PHASECHK.TRANS64.TRYWAIT P1, [R3+URZ], R0 ;  /* 0x00000000030075a7 */ /* 0x000e64000802017f */
[----:B-1----:R-:W-:Y:S05]  /*16d0*/  @!P1 BRA `(.L_x_21) ;  /* 0x0000022000489947 */ /* 0x002fea0003800000 */
.L_x_20:
[----:B------:R-:W-:-:S04]  /*16e0*/  UISETP.LT.AND UP0, UPT, UR44, 0x1, UPT ;  /* 0x000000012c00788c */ /* 0x000fc8000bf01270 */
[----:B------:R-:W-:-:S06]  /*16f0*/  USEL UR4, UR44, 0x1, UP0 ;  /* 0x000000012c047887 */ /* 0x000fcc0008000000 */
[----:B---34-:R-:W-:Y:S01]  /*1700*/  IMAD.U32 R5, RZ, RZ, UR4 ;  /* 0x00000004ff057e24 */ /* 0x018fe2000f8e00ff */
[----:B------:R-:W-:Y:S05]  /*1710*/  WARPSYNC.ALL ;  /* 0x0000000000007948 */ /* 0x000fea0003800000 */
[----:B------:R-:W-:-:S04]  /*1720*/  IADD3 R5, -R5, UR44, RZ ;  /* 0x0000002c05057c10 */ /* 0x000fc8000fffe1ff */
[----:B------:R-:W-:Y:S01]  /*1730*/  ISETP.GE.AND P1, PT, R5, 0x1, PT ;  /* 0x000000010500780c */ /* 0x000fe20003f26270 */
[----:B------:R-:W-:Y:S01]  /*1740*/  UIADD3 UR4, UR45, 0x1e100, URZ ;  /* 0x0001e1002d047890 */ /* 0x000fe2000fffe03f */
[----:B------:R-:W-:Y:S01]  /*1750*/  WARPGROUP.ARRIVE ;  /* 0x00000000000079c5 */ /* 0x000fe20000000000 */
[----:B------:R-:W-:Y:S01]  /*1760*/  UMOV UR9, 0x80000020 ;  /* 0x8000002000097882 */ /* 0x000fe20000000000 */
[----:B------:R-:W-:Y:S01]  /*1770*/  UMOV UR11, 0x80000020 ;  /* 0x80000020000b7882 */ /* 0x000fe20000000000 */
[----:B------:R-:W-:Y:S01]  /*1780*/  USHF.R.U32.HI UR4, URZ, 0x4, UR4 ;  /* 0x000000043f047899 */ /* 0x000fe20008011604 */
[----:B------:R-:W-:Y:S03]  /*1790*/  STL [R1+0x6cc], R17 ;  /* 0x0006cc1101007387 */ /* 0x000fe60000100800 */
[----:B------:R-:W-:Y:S01]  /*17a0*/  ULOP3.LUT UR5, UR4, 0x3fff, URZ, 0xc0, !UPT ;  /* 0x00003fff04057892 */ /* 0x000fe2000f8ec03f */
[----:B-----5:R-:W-:Y:S01]  /*17b0*/  STL [R1+0x6c8], R16 ;  /* 0x0006c81001007387 */ /* 0x020fe20000100800 */
[----:B------:R-:W-:-:S02]  /*17c0*/  ULOP3.LUT UR4, UR47, 0x10000, URZ, 0xfc, !UPT ;  /* 0x000100002f047892 */ /* 0x000fc4000f8efc3f */
[----:B------:R-:W-:Y:S01]  /*17d0*/  ULOP3.LUT UR5, UR5, 0x10000, URZ, 0xfc, !UPT ;  /* 0x0001000005057892 */ /* 0x000fe2000f8efc3f */
[----:B------:R-:W-:Y:S01]  /*17e0*/  STL [R1+0x6c4], R5 ;  /* 0x0006c40501007387 */ /* 0x000fe20000100800 */
[----:B------:R-:W-:Y:S02]  /*17f0*/  UIMAD UR6, UR39, 0x600, UR4 ;  /* 0x00000600270678a4 */ /* 0x000fe4000f8e0204 */
[----:B------:R-:W-:Y:S01]  /*1800*/  ULEA UR7, UR39, UR5, 0xa ;  /* 0x0000000527077291 */ /* 0x000fe2000f8e503f */
[----:B------:R-:W-:Y:S04]  /*1810*/  STL [R1+0x6c0], R2 ;  /* 0x0006c00201007387 */ /* 0x000fe80000100800 */
[----:B------:R-:W-:Y:S02]  /*1820*/  UMOV UR8, UR6 ;  /* 0x0000000600087c82 */ /* 0x000fe40008000000 */
[----:B------:R-:W-:-:S02]  /*1830*/  UMOV UR10, UR7 ;  /* 0x00000007000a7c82 */ /* 0x000fc40008000000 */
[----:B------:R-:W-:Y:S01]  /*1840*/  HGMMA.64x256x16.F32.BF16 R20, gdesc[UR8], RZ, !UPT, gsb0 ;  /* 0x03e00000081479f0 */ /* 0x000fe2000c0018ff */
[----:B------:R-:W-:Y:S01]  /*1850*/  UIADD3 UR8, UR6, 0x200, URZ ;  /* 0x0000020006087890 */ /* 0x000fe2000fffe03f */
[----:B------:R-:W-:Y:S01]  /*1860*/  UMOV UR9, 0x80000020 ;  /* 0x8000002000097882 */ /* 0x000fe20000000000 */
[----:B------:R-:W-:Y:S02]  /*1870*/  WARPGROUP.DEPBAR.LE gsb0, 0x0 ;  /* 0x00008000000079c5 */ /* 0x000fe40000010000 */
[----:B------:R-:W-:Y:S01]  /*1880*/  STL.64 [R1+0x200], R20 ;  /* 0x0002001401007387 */ /* 0x000fe20000100a00 */
[----:B------:R-:W-:Y:S02]  /*1890*/  IMAD.MOV.U32 R235, RZ, RZ, R130 ;  /* 0x000000ffffeb7224 */ /* 0x000fe400078e0082 */
[----:B------:R-:W-:Y:S01]  /*18a0*/  IMAD.MOV.U32 R234, RZ, RZ, R131 ;  /* 0x000000ffffea7224 */ /* 0x000fe200078e0083 */
[----:B------:R-:W-:Y:S01]  /*18b0*/  STL.64 [R1+0x208], R22 ;  /* 0x0002081601007387 */ /* 0x000fe20000100a00 */
[----:B------:R-:W-:-:S02]  /*18c0*/  IMAD.MOV.U32 R233, RZ, RZ, R132 ;  /* 0x000000ffffe97224 */ /* 0x000fc400078e0084 */
[----:B------:R-:W-:Y:S01]  /*18d0*/  IMAD.MOV.U32 R232, RZ, RZ, R133 ;  /* 0x000000ffffe87224 */ /* 0x000fe200078e0085 */
[----:B------:R-:W-:Y:S01]  /*18e0*/  STL.64 [R1+0x210], R24 ;  /* 0x0002101801007387 */ /* 0x000fe20000100a00 */
[----:B------:R-:W-:Y:S02]  /*18f0*/  IMAD.MOV.U32 R231, RZ, RZ, R134 ;  /* 0x000000ffffe77224 */ /* 0x000fe400078e0086 */
[----:B------:R-:W-:Y:S01]  /*1900*/  IMAD.MOV.U32 R230, RZ, RZ, R135 ;  /* 0x000000ffffe67224 */ /* 0x000fe200078e0087 */
        /* <DEDUP_REMOVED lines=18> */
[----:B------:R-:W-:Y:S04]  /*1a30*/  STL.64 [R1+0x248], R38 ;  /* 0x0002482601007387 */ /* 0x000fe80000100a00 */
        /* <DEDUP_REMOVED lines=44> */
[----:B------:R2:W-:Y:S02]  /*1d00*/  STL.64 [R1+0x3b0], R128 ;  /* 0x0003b08001007387 */ /* 0x0005e40000100a00 */
[----:B--2---:R-:W-:-:S06]  /*1d10*/  WARPGROUP.ARRIVE ;  /* 0x00000000000079c5 */ /* 0x004fcc0000000000 */
[----:B------:R-:W-:Y:S01]  /*1d20*/  HGMMA.64x256x16.F32.BF16 R24, gdesc[UR8], RZ, !UPT, gsb0 ;  /* 0x03e00000081879f0 */ /* 0x000fe2000c0018ff */
[----:B------:R-:W-:Y:S01]  /*1d30*/  UIADD3 UR8, UR6, 0x400, URZ ;  /* 0x0000040006087890 */ /* 0x000fe2000fffe03f */
[----:B------:R-:W-:Y:S01]  /*1d40*/  UMOV UR9, 0x80000020 ;  /* 0x8000002000097882 */ /* 0x000fe20000000000 */
[----:B------:R-:W-:Y:S02]  /*1d50*/  WARPGROUP.DEPBAR.LE gsb0, 0x0 ;  /* 0x00008000000079c5 */ /* 0x000fe40000010000 */
[----:B------:R-:W-:Y:S01]  /*1d60*/  STL.64 [R1], R24 ;  /* 0x0000001801007387 */ /* 0x000fe20000100a00 */
        /* <DEDUP_REMOVED lines=56> */
[----:B------:R2:W-:Y:S01]  /*20f0*/  STL.64 [R1+0x98], R62 ;  /* 0x0000983e01007387 */ /* 0x0005e20000100a00 */
[----:B------:R-:W-:-:S02]  /*2100*/  IMAD.MOV.U32 R186, RZ, RZ, R102 ;  /* 0x000000ffffba7224 */ /* 0x000fc400078e0066 */
[----:B------:R-:W-:Y:S01]  /*2110*/  IMAD.MOV.U32 R187, RZ, RZ, R103 ;  /* 0x000000ffffbb7224 */ /* 0x000fe200078e0067 */
[----:B------:R-:W-:Y:S01]  /*2120*/  STL [R1+0x4b8], R154 ;  /* 0x0004b89a01007387 */ /* 0x000fe20000100800 */
[----:B------:R-:W-:Y:S02]  /*2130*/  IMAD.MOV.U32 R188, RZ, RZ, R104 ;  /* 0x000000ffffbc7224 */ /* 0x000fe400078e0068 */
[----:B------:R-:W-:Y:S02]  /*2140*/  IMAD.MOV.U32 R189, RZ, RZ, R105 ;  /* 0x000000ffffbd7224 */ /* 0x000fe400078e0069 */
[----:B------:R-:W-:Y:S02]  /*2150*/  IMAD.MOV.U32 R190, RZ, RZ, R106 ;  /* 0x000000ffffbe7224 */ /* 0x000fe400078e006a */
[----:B------:R-:W-:Y:S02]  /*2160*/  IMAD.MOV.U32 R191, RZ, RZ, R107 ;  /* 0x000000ffffbf7224 */ /* 0x000fe400078e006b */
[----:B------:R-:W-:-:S02]  /*2170*/  IMAD.MOV.U32 R192, RZ, RZ, R108 ;  /* 0x000000ffffc07224 */ /* 0x000fc400078e006c */
[----:B------:R-:W-:Y:S02]  /*2180*/  IMAD.MOV.U32 R193, RZ, RZ, R109 ;  /* 0x000000ffffc17224 */ /* 0x000fe400078e006d */
        /* <DEDUP_REMOVED lines=40> */
[----:B01----:R-:W-:-:S02]  /*2410*/  IMAD.MOV.U32 R3, RZ, RZ, R150 ;  /* 0x000000ffff037224 */ /* 0x003fc400078e0096 */
[----:B------:R-:W-:Y:S02]  /*2420*/  IMAD.MOV.U32 R0, RZ, RZ, R151 ;  /* 0x000000ffff007224 */ /* 0x000fe400078e0097 */
[----:B--2---:R-:W-:-:S06]  /*2430*/  WARPGROUP.ARRIVE ;  /* 0x00000000000079c5 */ /* 0x004fcc0000000000 */
[----:B------:R-:W-:Y:S03]  /*2440*/  HGMMA.64x256x16.F32.BF16 R24, gdesc[UR8], RZ, !UPT, gsb0 ;  /* 0x03e00000081879f0 */ /* 0x000fe6000c0018ff */
[----:B------:R-:W-:Y:S02]  /*2450*/  WARPGROUP.DEPBAR.LE gsb0, 0x0 ;  /* 0x00008000000079c5 */ /* 0x000fe40000010000 */
        /* <DEDUP_REMOVED lines=21> */
[----:B------:R0:W-:Y:S04]  /*25b0*/  STL.64 [R1+0x408], R108 ;  /* 0x0004086c01007387 */ /* 0x0001e80000100a00 */
[----:B0-----:R-:W2:Y:S04]  /*25c0*/  LDL.LU R108, [R1] ;  /* 0x00000000016c7983 */ /* 0x001ea80000300800 */
[----:B------:R-:W2:Y:S04]  /*25d0*/  LDL.LU R109, [R1+0x4] ;  /* 0x00000400016d7983 */ /* 0x000ea80000300800 */
[----:B------:R-:W3:Y:S04]  /*25e0*/  LDL.LU R110, [R1+0x8] ;  /* 0x00000800016e7983 */ /* 0x000ee80000300800 */
[----:B------:R-:W3:Y:S04]  /*25f0*/  LDL.LU R111, [R1+0xc] ;  /* 0x00000c00016f7983 */ /* 0x000ee80000300800 */
[----:B------:R-:W4:Y:S04]  /*2600*/  LDL.LU R112, [R1+0x10] ;  /* 0x0000100001707983 */ /* 0x000f280000300800 */
[----:B------:R-:W4:Y:S04]  /*2610*/  LDL.LU R113, [R1+0x14] ;  /* 0x0000140001717983 */ /* 0x000f280000300800 */
[----:B------:R-:W2:Y:S04]  /*2620*/  LDL.LU R114, [R1+0x18] ;  /* 0x0000180001727983 */ /* 0x000ea80000300800 */
        /* <DEDUP_REMOVED lines=32> */
[----:B------:R-:W3:Y:S01]  /*2830*/  LDL.LU R147, [R1+0x9c] ;  /* 0x00009c0001937983 */ /* 0x000ee20000300800 */
[----:B------:R-:W-:-:S02]  /*2840*/  IMAD.MOV.U32 R148, RZ, RZ, R17 ;  /* 0x000000ffff947224 */ /* 0x000fc400078e0011 */
[----:B------:R-:W-:Y:S01]  /*2850*/  IMAD.MOV.U32 R150, RZ, RZ, R5 ;  /* 0x000000ffff967224 */ /* 0x000fe200078e0005 */
[----:B------:R0:W5:Y:S01]  /*2860*/  LDL.LU R17, [R1+0x6cc] ;  /* 0x0006cc0001117983 */ /* 0x0001620000300800 */
[----:B------:R-:W-:Y:S02]  /*2870*/  IMAD.MOV.U32 R151, RZ, RZ, R2 ;  /* 0x000000ffff977224 */ /* 0x000fe400078e0002 */
[----:B------:R-:W-:Y:S02]  /*2880*/  IMAD.MOV.U32 R149, RZ, RZ, R16 ;  /* 0x000000ffff957224 */ /* 0x000fe400078e0010 */
[----:B------:R0:W5:Y:S04]  /*2890*/  LDL.LU R16, [R1+0x6c8] ;  /* 0x0006c80001107983 */ /* 0x0001680000300800 */
[----:B------:R0:W5:Y:S04]  /*28a0*/  LDL.LU R5, [R1+0x6c4] ;  /* 0x0006c40001057983 */ /* 0x0001680000300800 */
[----:B------:R0:W5:Y:S04]  /*28b0*/  LDL.LU R2, [R1+0x6c0] ;  /* 0x0006c00001027983 */ /* 0x0001680000300800 */
[----:B------:R-:W-:Y:S04]  /*28c0*/  STL.64 [R1+0x6b8], R150 ;  /* 0x0006b89601007387 */ /* 0x000fe80000100a00 */
[----:B------:R-:W-:Y:S04]  /*28d0*/  STL.64 [R1+0x6b0], R148 ;  /* 0x0006b09401007387 */ /* 0x000fe80000100a00 */
[----:B---3--:R-:W-:Y:S04]  /*28e0*/  STL.64 [R1+0x6a8], R146 ;  /* 0x0006a89201007387 */ /* 0x008fe80000100a00 */
[----:B--2---:R-:W-:Y:S04]  /*28f0*/  STL.64 [R1+0x6a0], R144 ;  /* 0x0006a09001007387 */ /* 0x004fe80000100a00 */
[----:B----4-:R-:W-:Y:S04]  /*2900*/  STL.64 [R1+0x698], R142 ;  /* 0x0006988e01007387 */ /* 0x010fe80000100a00 */
        /* <DEDUP_REMOVED lines=59> */
[----:B-1----:R-:W2:Y:S04]  /*2cc0*/  LDL.LU R24, [R1+0x200] ;  /* 0x0002000001187983 */ /* 0x002ea80000300800 */
[----:B------:R-:W2:Y:S04]  /*2cd0*/  LDL.LU R25, [R1+0x204] ;  /* 0x0002040001197983 */ /* 0x000ea80000300800 */
        /* <DEDUP_REMOVED lines=107> */
[----:B------:R-:W2:Y:S01]  /*3390*/  LDL.LU R133, [R1+0x3b4] ;  /* 0x0003b40001857983 */ /* 0x000ea20000300800 */
[----:B------:R-:W-:Y:S01]  /*33a0*/  IMAD.MOV.U32 R134, RZ, RZ, R235 ;  /* 0x000000ffff867224 */ /* 0x000fe200078e00eb */
[----:B------:R-:W-:Y:S01]  /*33b0*/  UIADD3 UR8, UR6, 0x2, URZ ;  /* 0x0000000206087890 */ /* 0x000fe2000fffe03f */
[----:B------:R-:W-:Y:S01]  /*33c0*/  IMAD.MOV.U32 R135, RZ, RZ, R234 ;  /* 0x000000ffff877224 */ /* 0x000fe200078e00ea */
[----:B------:R-:W-:Y:S01]  /*33d0*/  UIADD3 UR10, UR7, 0x2, URZ ;  /* 0x00000002070a7890 */ /* 0x000fe2000fffe03f */
[----:B------:R-:W-:Y:S01]  /*33e0*/  IMAD.MOV.U32 R136, RZ, RZ, R233 ;  /* 0x000000ffff887224 */ /* 0x000fe200078e00e9 */
[----:B------:R-:W-:Y:S01]  /*33f0*/  UMOV UR9, 0x80000020 ;  /* 0x8000002000097882 */ /* 0x000fe20000000000 */
[----:B------:R-:W-:Y:S01]  /*3400*/  IMAD.MOV.U32 R137, RZ, RZ, R232 ;  /* 0x000000ffff897224 */ /* 0x000fe200078e00e8 */
[----:B------:R-:W-:Y:S01]  /*3410*/  UMOV UR11, 0x80000020 ;  /* 0x80000020000b7882 */ /* 0x000fe20000000000 */
        /* <DEDUP_REMOVED lines=33> */
[----:B------:R-:W-:Y:S01]  /*3630*/  IMAD.MOV.U32 R235, RZ, RZ, R0 ;  /* 0x000000ffffeb7224 */ /* 0x000fe200078e0000 */
[----:B--2---:R-:W-:-:S06]  /*3640*/  WARPGROUP.ARRIVE ;  /* 0x00000000000079c5 */ /* 0x004fcc0000000000 */
[----:B------:R-:W-:Y:S03]  /*3650*/  HGMMA.64x256x16.F32.BF16 R24, gdesc[UR8], R24, gsb0 ;  /* 0x03e00000081879f0 */ /* 0x000fe60008001818 */
        /* <DEDUP_REMOVED lines=65> */
[----:B-1----:R-:W2:Y:S04]  /*3a70*/  LDL.LU.64 R150, [R1+0x6b8] ;  /* 0x0006b80001967983 */ /* 0x002ea80000300a00 */
[----:B------:R-:W2:Y:S04]  /*3a80*/  LDL.LU.64 R148, [R1+0x6b0] ;  /* 0x0006b00001947983 */ /* 0x000ea80000300a00 */
        /* <DEDUP_REMOVED lines=19> */
[----:B------:R-:W2:Y:S01]  /*3bc0*/  LDL.LU.64 R108, [R1+0x610] ;  /* 0x00061000016c7983 */ /* 0x000ea20000300a00 */
[----:B------:R-:W-:Y:S01]  /*3bd0*/  UIADD3 UR8, UR6, 0x202, URZ ;  /* 0x0000020206087890 */ /* 0x000fe2000fffe03f */
[----:B------:R-:W-:-:S02]  /*3be0*/  UMOV UR9, 0x80000020 ;  /* 0x8000002000097882 */ /* 0x000fc40000000000 */
[----:B------:R-:W3:Y:S04]  /*3bf0*/  LDL.LU.64 R106, [R1+0x608] ;  /* 0x00060800016a7983 */ /* 0x000ee80000300a00 */
        /* <DEDUP_REMOVED lines=40> */
[----:B------:R-:W3:Y:S01]  /*3e80*/  LDL.LU.64 R24, [R1+0x4c0] ;  /* 0x0004c00001187983 */ /* 0x000ee20000300a00 */
[----:B--2---:R-:W-:-:S06]  /*3e90*/  WARPGROUP.ARRIVE ;  /* 0x00000000000079c5 */ /* 0x004fcc0000000000 */
[----:B------:R-:W-:Y:S03]  /*3ea0*/  HGMMA.64x256x16.F32.BF16 R108, gdesc[UR8], R108, gsb0 ;  /* 0x03e00000086c79f0 */ /* 0x000fe6000800186c */
[----:B------:R-:W-:Y:S02]  /*3eb0*/  WARPGROUP.DEPBAR.LE gsb0, 0x0 ;  /* 0x00008000000079c5 */ /* 0x000fe40000010000 */
[----:B------:R-:W-:Y:S04]  /*3ec0*/  STL.64 [R1], R108 ;  /* 0x0000006c01007387 */ /* 0x000fe80000100a00 */
        /* <DEDUP_REMOVED lines=63> */
[----:B-1----:R0:W5:Y:S04]  /*42c0*/  LDL.LU R154, [R1+0x4b8] ;  /* 0x0004b800019a7983 */ /* 0x0021680000300800 */
        /* <DEDUP_REMOVED lines=22> */
[----:B------:R-:W-:Y:S01]  /*4430*/  UIADD3 UR8, UR6, 0x402, URZ ;  /* 0x0000040206087890 */ /* 0x000fe2000fffe03f */
[----:B------:R-:W-:Y:S01]  /*4440*/  UMOV UR9, 0x80000020 ;  /* 0x8000002000097882 */ /* 0x000fe20000000000 */
[----:B---3--:R-:W-:-:S07]  /*4450*/  WARPGROUP.ARRIVE ;  /* 0x00000000000079c5 */ /* 0x008fce0000000000 */
[----:B------:R-:W-:Y:S03]  /*4460*/  HGMMA.64x256x16.F32.BF16 R24, gdesc[UR8], R24, gsb0 ;  /* 0x03e00000081879f0 */ /* 0x000fe60008001818 */
[----:B------:R-:W-:Y:S02]  /*4470*/  WARPGROUP.DEPBAR.LE gsb0, 0x0 ;  /* 0x00008000000079c5 */ /* 0x000fe40000010000 */
[----:B0-----:R-:W-:Y:S05]  /*4480*/  @!P1 BRA `(.L_x_22) ;  /* 0x0000004400d89947 */ /* 0x001fea0003800000 */
[----:B------:R-:W-:Y:S01]  /*4490*/  UIADD3 UR6, UR39, 0x1, URZ ;  /* 0x0000000127067890 */ /* 0x000fe2000fffe03f */
[----:B-----5:R-:W-:-:S03]  /*44a0*/  IMAD.MOV.U32 R0, RZ, RZ, R5 ;  /* 0x000000ffff007224 */ /* 0x020fc600078e0005 */
[----:B------:R-:W-:-:S04]  /*44b0*/  UISETP.NE.AND UP0, UPT, UR6, 0x5, UPT ;  /* 0x000000050600788c */ /* 0x000fc8000bf05270 */
[----:B------:R-:W-:Y:S02]  /*44c0*/  USEL UR7, URZ, 0x1, UP0 ;  /* 0x000000013f077887 */ /* 0x000fe40008000000 */
[----:B------:R-:W-:Y:S02]  /*44d0*/  USEL UR6, UR6, URZ, UP0 ;  /* 0x0000003f06067287 */ /* 0x000fe40008000000 */
[----:B------:R-:W-:-:S06]  /*44e0*/  ULOP3.LUT UR7, UR38, UR7, URZ, 0x3c, !UPT ;  /* 0x0000000726077292 */ /* 0x000fcc000f8e3c3f */
[----:B------:R-:W-:Y:S01]  /*44f0*/  IMAD.U32 R3, RZ, RZ, UR7 ;  /* 0x00000007ff037e24 */ /* 0x000fe2000f8e00ff */
[----:B------:R-:W-:-:S06]  /*4500*/  UMOV UR7, UR39 ;  /* 0x0000002700077c82 */ /* 0x000fcc0008000000 */
.L_x_29:
[----:B------:R-:W-:Y:S05]  /*4510*/  @!P0 BRA `(.L_x_23) ;  /* 0x0000000000048947 */ /* 0x000fea0003800000 */
[----:B------:R-:W-:Y:S01]  /*4520*/  BPT.TRAP 0x1 ;  /* 0x000000040000795c */ /* 0x000fe20000300000 */
.L_x_23:
[----:B------:R-:W-:Y:S01]  /*4530*/  ULEA UR8, UR6, UR45, 0x3 ;  /* 0x0000002d06087291 */ /* 0x000fe2000f8e183f */
[----:B------:R-:W-:-:S08]  /*4540*/  SHF.L.U32 R4, R3, 0x1f, RZ ;  /* 0x0000001f03047819 */ /* 0x000fd000000006ff */
[----:B------:R0:W1:Y:S01]  /*4550*/  SYNCS.PHASECHK.TRANS64.TRYWAIT P1, [UR8], R4 ;  /* 0x00000004ff0075a7 */ /* 0x0000620008020148 */
[----:B------:R-:W-:Y:S05]  /*4560*/  @!P0 BRA `(.L_x_24) ;  /* 0x0000000000048947 */ /* 0x000fea0003800000 */
[----:B------:R-:W-:Y:S01]  /*4570*/  BPT.TRAP 0x1 ;  /* 0x000000040000795c */ /* 0x000fe20000300000 */
.L_x_24:
[----:B-1----:R-:W-:Y:S05]  /*4580*/  @P1 BRA `(.L_x_25) ;  /* 0x0000000000081947 */ /* 0x002fea0003800000 */
[----:B------:R-:W1:Y:S02]  /*4590*/  SYNCS.PHASECHK.TRANS64.TRYWAIT P1, [UR8], R4 ;  /* 0x00000004ff0075a7 */ /* 0x000e640008020148 */
[----:B-1----:R-:W-:Y:S05]  /*45a0*/  @!P1 BRA `(.L_x_26) ;  /* 0x000001f000a89947 */ /* 0x002fea0003800000 */
.L_x_25:
        /* <DEDUP_REMOVED lines=64> */
[----:B--2---:R-:W2:Y:S04]  /*49b0*/  LDL.LU.64 R24, [R1] ;  /* 0x0000000001187983 */ /* 0x004ea80000300a00 */
[----:B------:R-:W3:Y:S04]  /*49c0*/  LDL.LU.64 R26, [R1+0x8] ;  /* 0x00000800011a7983 */ /* 0x000ee80000300a00 */
[----:B------:R-:W4:Y:S04]  /*49d0*/  LDL.LU.64 R28, [R1+0x10] ;  /* 0x00001000011c7983 */ /* 0x000f280000300a00 */
[----:B------:R-:W2:Y:S04]  /*49e0*/  LDL.LU.64 R30, [R1+0x18] ;  /* 0x00001800011e7983 */ /* 0x000ea80000300a00 */
        /* <DEDUP_REMOVED lines=120> */
[----:B------:R-:W3:Y:S04]  /*5170*/  LDL.LU.64 R20, [R1+0x200] ;  /* 0x0002000001147983 */ /* 0x000ee80000300a00 */
[----:B------:R-:W3:Y:S04]  /*5180*/  LDL.LU.64 R22, [R1+0x208] ;  /* 0x0002080001167983 */ /* 0x000ee80000300a00 */
[----:B--2---:R-:W3:Y:S04]  /*5190*/  LDL.LU.64 R24, [R1+0x210] ;  /* 0x0002100001187983 */ /* 0x004ee80000300a00 */
        /* <DEDUP_REMOVED lines=61> */
[----:B------:R-:W-:-:S02]  /*5570*/  UIMAD UR12, UR6, 0x600, UR4 ;  /* 0x00000600060c78a4 */ /* 0x000fc4000f8e0204 */
[----:B------:R-:W-:Y:S01]  /*5580*/  ULEA UR13, UR6, UR5, 0xa ;  /* 0x00000005060d7291 */ /* 0x000fe2000f8e503f */
[----:B------:R-:W2:Y:S01]  /*5590*/  LDL.LU.64 R148, [R1+0x1f0] ;  /* 0x0001f00001947983 */ /* 0x000ea20000300a00 */
[----:B------:R-:W-:Y:S01]  /*55a0*/  UMOV UR9, 0x80000020 ;  /* 0x8000002000097882 */ /* 0x000fe20000000000 */
[----:B------:R-:W-:Y:S02]  /*55b0*/  UMOV UR11, 0x80000020 ;  /* 0x80000020000b7882 */ /* 0x000fe40000000000 */
[----:B------:R-:W-:Y:S01]  /*55c0*/  UMOV UR8, UR12 ;  /* 0x0000000c00087c82 */ /* 0x000fe20008000000 */
[----:B------:R-:W2:Y:S01]  /*55d0*/  LDL.LU.64 R150, [R1+0x1f8] ;  /* 0x0001f80001967983 */ /* 0x000ea20000300a00 */
[----:B------:R-:W-:-:S03]  /*55e0*/  UMOV UR10, UR13 ;  /* 0x0000000d000a7c82 */ /* 0x000fc60008000000 */
[----:B------:R-:W-:Y:S04]  /*55f0*/  STL [R1+0x6d4], R17 ;  /* 0x0006d41101007387 */ /* 0x000fe80000100800 */
[----:B------:R-:W-:Y:S04]  /*5600*/  STL [R1+0x6d0], R16 ;  /* 0x0006d01001007387 */ /* 0x000fe80000100800 */
[----:B------:R-:W-:Y:S04]  /*5610*/  STL [R1+0x6cc], R5 ;  /* 0x0006cc0501007387 */ /* 0x000fe80000100800 */
[----:B------:R-:W-:Y:S04]  /*5620*/  STL [R1+0x6c8], R3 ;  /* 0x0006c80301007387 */ /* 0x000fe80000100800 */
[----:B------:R-:W-:Y:S04]  /*5630*/  STL [R1+0x6c4], R2 ;  /* 0x0006c40201007387 */ /* 0x000fe80000100800 */
[----:B------:R-:W-:Y:S01]  /*5640*/  STL [R1+0x6c0], R0 ;  /* 0x0006c00001007387 */ /* 0x000fe20000100800 */
[----:B---3--:R-:W-:-:S06]  /*5650*/  WARPGROUP.ARRIVE ;  /* 0x00000000000079c5 */ /* 0x008fcc0000000000 */
[----:B------:R-:W-:Y:S03]  /*5660*/  HGMMA.64x256x16.F32.BF16 R20, gdesc[UR8], R20, gsb0 ;  /* 0x03e00000081479f0 */ /* 0x000fe60008001814 */
        /* <DEDUP_REMOVED lines=81> */
[----:B---3--:R-:W2:Y:S04]  /*5b80*/  LDL.LU.64 R130, [R1+0xa80] ;  /* 0x000a800001827983 */ /* 0x008ea80000300a00 */
        /* <DEDUP_REMOVED lines=54> */
[----:B------:R-:W-:Y:S01]  /*5ef0*/  UMOV UR9, 0x80000020 ;  /* 0x8000002000097882 */ /* 0x000fe20000000000 */
[----:B--2---:R-:W-:-:S07]  /*5f00*/  WARPGROUP.ARRIVE ;  /* 0x00000000000079c5 */ /* 0x004fce0000000000 */
[----:B------:R-:W-:Y:S03]  /*5f10*/  HGMMA.64x256x16.F32.BF16 R24, gdesc[UR8], R24, gsb0 ;  /* 0x03e00000081879f0 */ /* 0x000fe60008001818 */
[----:B------:R-:W-:Y:S02]  /*5f20*/  WARPGROUP.DEPBAR.LE gsb0, 0x0 ;  /* 0x00008000000079c5 */ /* 0x000fe40000010000 */
[----:B------:R-:W-:Y:S01]  /*5f30*/  STL.64 [R1], R24 ;  /* 0x0000001801007387 */ /* 0x000fe20000100a00 */
[----:B-1----:R-:W-:Y:S02]  /*5f40*/  IMAD.MOV.U32 R6, RZ, RZ, R150 ;  /* 0x000000ffff067224 */ /* 0x002fe400078e0096 */
[----:B0-----:R-:W-:Y:S01]  /*5f50*/  IMAD.MOV.U32 R4, RZ, RZ, R151 ;  /* 0x000000ffff047224 */ /* 0x001fe200078e0097 */
        /* <DEDUP_REMOVED lines=51> */
[----:B------:R0:W-:Y:S01]  /*6290*/  STL.64 [R1+0x90], R60 ;  /* 0x0000903c01007387 */ /* 0x0001e20000100a00 */
[----:B------:R-:W-:Y:S02]  /*62a0*/  IMAD.MOV.U32 R198, RZ, RZ, R114 ;  /* 0x000000ffffc67224 */ /* 0x000fe400078e0072 */
[----:B------:R-:W-:Y:S01]  /*62b0*/  IMAD.MOV.U32 R199, RZ, RZ, R115 ;  /* 0x000000ffffc77224 */ /* 0x000fe200078e0073 */
[----:B------:R-:W2:Y:S01]  /*62c0*/  LDL.LU.64 R150, [R1+0x8d0] ;  /* 0x0008d00001967983 */ /* 0x000ea20000300a00 */
[----:B------:R-:W-:-:S02]  /*62d0*/  IMAD.MOV.U32 R196, RZ, RZ, R112 ;  /* 0x000000ffffc47224 */ /* 0x000fc400078e0070 */
[----:B------:R-:W-:Y:S01]  /*62e0*/  IMAD.MOV.U32 R197, RZ, RZ, R113 ;  /* 0x000000ffffc57224 */ /* 0x000fe200078e0071 */
[----:B------:R-:W2:Y:S01]  /*62f0*/  LDL.LU.64 R148, [R1+0x8c8] ;  /* 0x0008c80001947983 */ /* 0x000ea20000300a00 */
[----:B------:R-:W-:Y:S02]  /*6300*/  IMAD.MOV.U32 R194, RZ, RZ, R110 ;  /* 0x000000ffffc27224 */ /* 0x000fe400078e006e */
[----:B------:R-:W-:Y:S01]  /*6310*/  IMAD.MOV.U32 R195, RZ, RZ, R111 ;  /* 0x000000ffffc37224 */ /* 0x000fe200078e006f */
[----:B------:R-:W2:Y:S01]  /*6320*/  LDL.LU.64 R146, [R1+0x8c0] ;  /* 0x0008c00001927983 */ /* 0x000ea20000300a00 */
        /* <DEDUP_REMOVED lines=90> */
[----:B0-----:R-:W2:Y:S04]  /*68d0*/  LDL.LU.64 R60, [R1+0x768] ;  /* 0x00076800013c7983 */ /* 0x001ea80000300a00 */
        /* <DEDUP_REMOVED lines=20> */
[----:B------:R-:W-:Y:S01]  /*6a20*/  STL [R1+0x4b8], R154 ;  /* 0x0004b89a01007387 */ /* 0x000fe20000100800 */
        /* <DEDUP_REMOVED lines=62> */
[----:B------:R-:W2:Y:S01]  /*6e10*/  LDL.LU R145, [R1+0x94] ;  /* 0x0000940001917983 */ /* 0x000ea20000300800 */
[----:B------:R-:W-:-:S02]  /*6e20*/  IMAD.MOV.U32 R146, RZ, RZ, R17 ;  /* 0x000000ffff927224 */ /* 0x000fc400078e0011 */
[----:B------:R-:W-:Y:S01]  /*6e30*/  IMAD.MOV.U32 R147, RZ, RZ, R16 ;  /* 0x000000ffff937224 */ /* 0x000fe200078e0010 */
[----:B------:R0:W5:Y:S01]  /*6e40*/  LDL.LU R17, [R1+0x6d4] ;  /* 0x0006d40001117983 */ /* 0x0001620000300800 */
[----:B------:R-:W-:Y:S02]  /*6e50*/  IMAD.MOV.U32 R148, RZ, RZ, R5 ;  /* 0x000000ffff947224 */ /* 0x000fe400078e0005 */
[----:B------:R-:W-:Y:S01]  /*6e60*/  IMAD.MOV.U32 R150, RZ, RZ, R2 ;  /* 0x000000ffff967224 */ /* 0x000fe200078e0002 */
[----:B------:R0:W5:Y:S01]  /*6e70*/  LDL.LU R16, [R1+0x6d0] ;  /* 0x0006d00001107983 */ /* 0x0001620000300800 */
[----:B------:R-:W-:Y:S02]  /*6e80*/  IMAD.MOV.U32 R151, RZ, RZ, R0 ;  /* 0x000000ffff977224 */ /* 0x000fe400078e0000 */
[----:B------:R-:W-:Y:S01]  /*6e90*/  IMAD.MOV.U32 R149, RZ, RZ, R3 ;  /* 0x000000ffff957224 */ /* 0x000fe200078e0003 */
[----:B------:R0:W5:Y:S04]  /*6ea0*/  LDL.LU R5, [R1+0x6cc] ;  /* 0x0006cc0001057983 */ /* 0x0001680000300800 */
[----:B------:R0:W5:Y:S04]  /*6eb0*/  LDL.LU R3, [R1+0x6c8] ;  /* 0x0006c80001037983 */ /* 0x0001680000300800 */
[----:B------:R0:W5:Y:S04]  /*6ec0*/  LDL.LU R2, [R1+0x6c4] ;  /* 0x0006c40001027983 */ /* 0x0001680000300800 */
[----:B------:R0:W5:Y:S04]  /*6ed0*/  LDL.LU R0, [R1+0x6c0] ;  /* 0x0006c00001007983 */ /* 0x0001680000300800 */
[----:B------:R-:W-:Y:S04]  /*6ee0*/  STL.64 [R1+0x6b8], R150 ;  /* 0x0006b89601007387 */ /* 0x000fe80000100a00 */
[----:B------:R-:W-:Y:S04]  /*6ef0*/  STL.64 [R1+0x6b0], R148 ;  /* 0x0006b09401007387 */ /* 0x000fe80000100a00 */
[----:B------:R-:W-:Y:S04]  /*6f00*/  STL.64 [R1+0x6a8], R146 ;  /* 0x0006a89201007387 */ /* 0x000fe80000100a00 */
[----:B--2---:R-:W-:Y:S04]  /*6f10*/  STL.64 [R1+0x6a0], R144 ;  /* 0x0006a09001007387 */ /* 0x004fe80000100a00 */
[----:B----4-:R-:W-:Y:S04]  /*6f20*/  STL.64 [R1+0x698], R142 ;  /* 0x0006988e01007387 */ /* 0x010fe80000100a00 */
[----:B---3--:R-:W-:Y:S04]  /*6f30*/  STL.64 [R1+0x690], R140 ;  /* 0x0006908c01007387 */ /* 0x008fe80000100a00 */
        /* <DEDUP_REMOVED lines=186> */
[----:B------:R-:W-:Y:S02]  /*7ae0*/  UIADD3 UR8, UR12, 0x2, URZ ;  /* 0x000000020c087890 */ /* 0x000fe4000fffe03f */
[----:B------:R-:W-:Y:S01]  /*7af0*/  UIADD3 UR10, UR13, 0x2, URZ ;  /* 0x000000020d0a7890 */ /* 0x000fe2000fffe03f */
[----:B------:R-:W-:Y:S01]  /*7b00*/  UMOV UR9, 0x80000020 ;  /* 0x8000002000097882 */ /* 0x000fe20000000000 */
[----:B------:R-:W-:Y:S01]  /*7b10*/  UMOV UR11, 0x80000020 ;  /* 0x80000020000b7882 */ /* 0x000fe20000000000 */
        /* <DEDUP_REMOVED lines=106> */
[----:B------:R-:W-:Y:S01]  /*81c0*/  IMAD.MOV.U32 R235, RZ, RZ, R4 ;  /* 0x000000ffffeb7224 */ /* 0x000fe200078e0004 */
[----:B------:R-:W-:Y:S01]  /*81d0*/  UIADD3 UR8, UR12, 0x202, URZ ;  /* 0x000002020c087890 */ /* 0x000fe2000fffe03f */
[----:B------:R-:W3:Y:S01]  /*81e0*/  LDL.LU.64 R106, [R1+0x608] ;  /* 0x00060800016a7983 */ /* 0x000ee20000300a00 */
[----:B------:R-:W-:-:S03]  /*81f0*/  UMOV UR9, 0x80000020 ;  /* 0x8000002000097882 */ /* 0x000fc60000000000 */
        /* <DEDUP_REMOVED lines=137> */
[----:B------:R-:W-:Y:S01]  /*8a90*/  BPT.TRAP 0x1 ;  /* 0x000000040000795c */ /* 0x000fe20000300000 */
.L_x_27:
[----:B-----5:R-:W-:Y:S01]  /*8aa0*/  ISETP.NE.AND P1, PT, R17, RZ, PT ;  /* 0x000000ff1100720c */ /* 0x020fe20003f25270 */
[----:B------:R-:W-:Y:S01]  /*8ab0*/  IMAD.U32 R4, RZ, RZ, UR7 ;  /* 0x00000007ff047e24 */ /* 0x000fe2000f8e00ff */
[----:B------:R-:W-:-:S11]  /*8ac0*/  UISETP.GT.U32.AND UP0, UPT, UR40, 0x1, UPT ;  /* 0x000000012800788c */ /* 0x000fd6000bf04070 */
[----:B------:R-:W-:-:S05]  /*8ad0*/  @P1 LEA R4, R4, UR45, 0x3 ;  /* 0x0000002d04041c11 */ /* 0x000fca000f8e18ff */
[----:B------:R-:W-:-:S05]  /*8ae0*/  @P1 VIADD R4, R4, 0x28 ;  /* 0x0000002804041836 */ /* 0x000fca0000000000 */
[----:B------:R-:W-:-:S04]  /*8af0*/  @P1 PRMT R4, R154, 0x654, R4 ;  /* 0x000006549a041816 */ /* 0x000fc80000000004 */
[----:B------:R0:W-:Y:S01]  /*8b00*/  @P1 SYNCS.ARRIVE.TRANS64.RED.A1T0 RZ, [R4+URZ], RZ ;  /* 0x000000ff04ff19a7 */ /* 0x0001e2000810043f */
[----:B------:R-:W-:-:S13]  /*8b10*/  PLOP3.LUT P1, PT, PT, PT, UP0, 0x80, 0x0 ;  /* 0x000000000000781c */ /* 0x000fda0003f2f008 */
[----:B0-----:R-:W-:Y:S05]  /*8b20*/  @P1 BRA `(.L_x_28) ;  /* 0x0000000000041947 */ /* 0x001fea0003800000 */
[----:B------:R-:W-:Y:S01]  /*8b30*/  BPT.TRAP 0x1 ;  /* 0x000000040000795c */ /* 0x000fe20000300000 */
.L_x_28:
[----:B------:R-:W-:Y:S01]  /*8b40*/  UIADD3 UR6, UR6, 0x1, URZ ;  /* 0x0000000106067890 */ /* 0x000fe2000fffe03f */
[C---:B------:R-:W-:Y:S01]  /*8b50*/  ISETP.GT.AND P1, PT, R0.reuse, 0x1, PT ;  /* 0x000000010000780c */ /* 0x040fe20003f24270 */
[----:B------:R-:W-:Y:S01]  /*8b60*/  UIADD3 UR7, UR7, 0x1, URZ ;  /* 0x0000000107077890 */ /* 0x000fe2000fffe03f */
[----:B------:R-:W-:Y:S01]  /*8b70*/  VIADD R0, R0, 0xffffffff ;  /* 0xffffffff00007836 */ /* 0x000fe20000000000 */
[----:B------:R-:W-:Y:S02]  /*8b80*/  UISETP.NE.AND UP0, UPT, UR6, 0x5, UPT ;  /* 0x000000050600788c */ /* 0x000fe4000bf05270 */
[----:B------:R-:W-:Y:S02]  /*8b90*/  UISETP.NE.AND UP1, UPT, UR7, 0x5, UPT ;  /* 0x000000050700788c */ /* 0x000fe4000bf25270 */
[----:B------:R-:W-:Y:S02]  /*8ba0*/  USEL UR8, URZ, 0x1, UP0 ;  /* 0x000000013f087887 */ /* 0x000fe40008000000 */
[----:B------:R-:W-:-:S02]  /*8bb0*/  USEL UR6, UR6, URZ, UP0 ;  /* 0x0000003f06067287 */ /* 0x000fc40008000000 */
[----:B------:R-:W-:Y:S02]  /*8bc0*/  USEL UR7, UR7, URZ, UP1 ;  /* 0x0000003f07077287 */ /* 0x000fe40008800000 */
[----:B------:R-:W-:Y:S01]  /*8bd0*/  LOP3.LUT R3, R3, UR8, RZ, 0x3c, !PT ;  /* 0x0000000803037c12 */ /* 0x000fe2000f8e3cff */
[----:B------:R-:W-:Y:S09]  /*8be0*/  @P1 BRA `(.L_x_29) ;  /* 0xffffffb800481947 */ /* 0x000ff2000383ffff */
.L_x_22:
[----:B------:R-:W0:Y:S02]  /*8bf0*/  LDC R0, c[0x0][0x28c] ;  /* 0x0000a300ff007b82 */ /* 0x000e240000000800 */
[----:B0-----:R-:W-:-:S13]  /*8c00*/  ISETP.GE.AND P1, PT, R0, 0x1, PT ;  /* 0x000000010000780c */ /* 0x001fda0003f26270 */
[----:B------:R-:W-:Y:S05]  /*8c10*/  @!P1 BRA `(.L_x_30) ;  /* 0x00000000003c9947 */ /* 0x000fea0003800000 */
[----:B------:R-:W-:Y:S05]  /*8c20*/  @!P0 BRA `(.L_x_31) ;  /* 0x0000000000048947 */ /* 0x000fea0003800000 */
[----:B------:R-:W-:Y:S01]  /*8c30*/  BPT.TRAP 0x1 ;  /* 0x000000040000795c */ /* 0x000fe20000300000 */
.L_x_31:
[----:B-----5:R-:W-:Y:S01]  /*8c40*/  ISETP.NE.AND P0, PT, R17, RZ, PT ;  /* 0x000000ff1100720c */ /* 0x020fe20003f05270 */
[----:B------:R-:W-:-:S12]  /*8c50*/  UISETP.GT.U32.AND UP0, UPT, UR40, 0x1, UPT ;  /* 0x000000012800788c */ /* 0x000fd8000bf04070 */
[----:B------:R-:W-:-:S04]  /*8c60*/  @P0 VIADD R0, R5, UR39 ;  /* 0x0000002705000c36 */ /* 0x000fc80008000000 */
[----:B------:R-:W-:-:S05]  /*8c70*/  @P0 IMAD.WIDE.U32 R4, R0, -0x33333333, RZ ;  /* 0xcccccccd00040825 */ /* 0x000fca00078e00ff */
[----:B------:R-:W-:-:S05]  /*8c80*/  @P0 SHF.R.U32.HI R4, RZ, 0x2, R5 ;  /* 0x00000002ff040819 */ /* 0x000fca0000011605 */
[----:B------:R-:W-:-:S05]  /*8c90*/  @P0 IMAD R0, R4, -0x5, R0 ;  /* 0xfffffffb04000824 */ /* 0x000fca00078e0200 */
[----:B------:R-:W-:-:S05]  /*8ca0*/  @P0 LEA R0, R0, UR45, 0x3 ;  /* 0x0000002d00000c11 */ /* 0x000fca000f8e18ff */
[----:B------:R-:W-:-:S05]  /*8cb0*/  @P0 VIADD R0, R0, 0x28 ;  /* 0x0000002800000836 */ /* 0x000fca0000000000 */
[----:B------:R-:W-:-:S04]  /*8cc0*/  @P0 PRMT R0, R154, 0x654, R0 ;  /* 0x000006549a000816 */ /* 0x000fc80000000000 */
[----:B------:R0:W-:Y:S01]  /*8cd0*/  @P0 SYNCS.ARRIVE.TRANS64.RED.A1T0 RZ, [R0+URZ], RZ ;  /* 0x000000ff00ff09a7 */ /* 0x0001e2000810043f */
[----:B------:R-:W-:-:S13]  /*8ce0*/  PLOP3.LUT P0, PT, PT, PT, UP0, 0x80, 0x0 ;  /* 0x000000000000781c */ /* 0x000fda0003f0f008 */
[----:B0-----:R-:W-:Y:S05]  /*8cf0*/  @P0 BRA `(.L_x_30) ;  /* 0x0000000000040947 */ /* 0x001fea0003800000 */
[----:B------:R-:W-:Y:S01]  /*8d00*/  BPT.TRAP 0x1 ;  /* 0x000000040000795c */ /* 0x000fe20000300000 */
.L_x_30:
[----:B------:R-:W0:Y:S01]  /*8d10*/  S2R R6, SR_TID.X ;  /* 0x0000000000067919 */ /* 0x000e220000002100 */
[----:B------:R-:W-:Y:S01]  /*8d20*/  IMAD.MOV.U32 R21, RZ, RZ, 0x6540 ;  /* 0x00006540ff157424 */ /* 0x000fe200078e00ff */
[----:B------:R-:W-:Y:S01]  /*8d30*/  USHF.R.S32.HI UR10, URZ, 0x1f, UR43 ;  /* 0x0000001f3f0a7899 */ /* 0x000fe2000801142b */
[----:B------:R-:W-:Y:S01]  /*8d40*/  IMAD.MOV.U32 R7, RZ, RZ, -0x2 ;  /* 0xfffffffeff077424 */ /* 0x000fe200078e00ff */
[----:B------:R-:W-:Y:S01]  /*8d50*/  ULDC.64 UR8, c[0x0][0x5d0] ;  /* 0x0001740000087ab9 */ /* 0x000fe20000000a00 */
[----:B------:R-:W-:Y:S02]  /*8d60*/  UIMAD.WIDE UR6, UR41, 0x180, URZ ;  /* 0x00000180290678a5 */ /* 0x000fe4000f8e023f */
[----:B------:R-:W-:Y:S02]  /*8d70*/  UIMAD UR4, UR10, UR8, URZ ;  /* 0x000000080a0472a4 */ /* 0x000fe4000f8e023f */
[----:B------:R-:W-:Y:S02]  /*8d80*/  UIMAD UR41, UR41, 0x180, URZ ;  /* 0x00000180292978a4 */ /* 0x000fe4000f8e023f */
[----:B------:R-:W-:-:S02]  /*8d90*/  UIMAD UR4, UR43, UR9, UR4 ;  /* 0x000000092b0472a4 */ /* 0x000fc4000f8e0204 */
[----:B------:R-:W-:Y:S02]  /*8da0*/  UIADD3 UR39, UR44, UR39, URZ ;  /* 0x000000272c277290 */ /* 0x000fe4000fffe03f */
[----:B------:R-:W-:Y:S02]  /*8db0*/  UISETP.GE.U32.AND UP2, UPT, UR44, 0x5, UPT ;  /* 0x000000052c00788c */ /* 0x000fe4000bf46070 */
[----:B------:R-:W-:-:S04]  /*8dc0*/  UISETP.GT.U32.AND UP1, UPT, UR39, 0x4, UPT ;  /* 0x000000042700788c */ /* 0x000fc8000bf24070 */
[----:B------:R-:W-:Y:S01]  /*8dd0*/  UISETP.LT.U32.AND UP1, UPT, UR44, 0x5, UP1 ;  /* 0x000000052c00788c */ /* 0x000fe20008f21070 */
[--C-:B0-----:R-:W-:Y:S01]  /*8de0*/  SHF.R.U32.HI R3, RZ, 0x7, R6.reuse ;  /* 0x00000007ff037819 */ /* 0x101fe20000011606 */
[C---:B------:R-:W-:Y:S01]  /*8df0*/  IMAD.SHL.U32 R20, R6.reuse, 0x2, RZ ;  /* 0x0000000206147824 */ /* 0x040fe200078e00ff */
[----:B------:R-:W-:Y:S02]  /*8e00*/  SHF.R.U32.HI R4, RZ, 0x2, R6 ;  /* 0x00000002ff047819 */ /* 0x000fe40000011606 */
[----:B------:R-:W-:Y:S02]  /*8e10*/  LOP3.LUT R3, R3, 0x1, RZ, 0xc0, !PT ;  /* 0x0000000103037812 */ /* 0x000fe400078ec0ff */
[----:B-----5:R-:W-:Y:S02]  /*8e20*/  LOP3.LUT R5, R6, 0x60, RZ, 0xc0, !PT ;  /* 0x0000006006057812 */ /* 0x020fe400078ec0ff */
[----:B------:R-:W-:Y:S01]  /*8e30*/  LOP3.LUT R20, R20, 0x6, RZ, 0xc0, !PT ;  /* 0x0000000614147812 */ /* 0x000fe200078ec0ff */
[----:B------:R-:W-:Y:S01]  /*8e40*/  IMAD.SHL.U32 R162, R3, 0x40, RZ ;  /* 0x0000004003a27824 */ /* 0x000fe200078e00ff */
[----:B------:R-:W-:-:S02]  /*8e50*/  LOP3.LUT R4, R4, 0x7, RZ, 0xc0, !PT ;  /* 0x0000000704047812 */ /* 0x000fc400078ec0ff */
[----:B------:R-:W-:Y:S02]  /*8e60*/  SHF.R.U32.HI R5, RZ, 0x1, R5 ;  /* 0x00000001ff057819 */ /* 0x000fe40000011605 */
[----:B------:R-:W-:Y:S01]  /*8e70*/  PRMT R20, R20, R21, UR42 ;  /* 0x0000002a14147e16 */ /* 0x000fe20008000015 */
[----:B------:R-:W-:Y:S01]  /*8e80*/  USHF.L.U32 UR42, UR42, 0x8, URZ ;  /* 0x000000082a2a7899 */ /* 0x000fe2000800063f */
[--C-:B------:R-:W-:Y:S02]  /*8e90*/  IADD3 R0, RZ, -R5, -R4.reuse ;  /* 0x80000005ff007210 */ /* 0x100fe40007ffe804 */
[----:B------:R-:W-:Y:S01]  /*8ea0*/  LOP3.LUT R162, R162, 0x40, R4, 0xe2, !PT ;  /* 0x00000040a2a27812 */ /* 0x000fe200078ee204 */
[----:B------:R-:W-:Y:S01]  /*8eb0*/  IMAD.U32 R4, RZ, RZ, UR8 ;  /* 0x00000008ff047e24 */ /* 0x000fe2000f8e00ff */
[----:B------:R-:W-:Y:S01]  /*8ec0*/  SHF.R.S32.HI R21, RZ, 0x1f, R20 ;  /* 0x0000001fff157819 */ /* 0x000fe20000011414 */
[----:B------:R-:W-:Y:S01]  /*8ed0*/  ULDC UR8, c[0x0][0x284] ;  /* 0x0000a10000087ab9 */ /* 0x000fe20000000800 */
[----:B------:R-:W-:Y:S01]  /*8ee0*/  LOP3.LUT R162, R162, UR6, R5, 0xfe, !PT ;  /* 0x00000006a2a27c12 */ /* 0x000fe2000f8efe05 */
[----:B------:R-:W-:-:S02]  /*8ef0*/  IMAD R0, R3, -0x40, R0 ;  /* 0xffffffc003007824 */ /* 0x000fc400078e0200 */
[----:B------:R-:W-:-:S04]  /*8f00*/  IMAD.WIDE.U32 R4, R4, UR43, R20 ;  /* 0x0000002b04047c25 */ /* 0x000fc8000f8e0014 */
[----:B------:R-:W-:Y:S01]  /*8f10*/  VIADD R5, R5, UR4 ;  /* 0x0000000405057c36 */ /* 0x000fe20008000000 */
[----:B------:R-:W-:Y:S01]  /*8f20*/  ULDC UR4, c[0x0][0x288] ;  /* 0x0000a20000047ab9 */ /* 0x000fe20000000800 */
[----:B------:R-:W-:Y:S01]  /*8f30*/  IMAD.U32 R3, RZ, RZ, UR8 ;  /* 0x00000008ff037e24 */ /* 0x000fe2000f8e00ff */
[----:B------:R-:W-:-:S04]  /*8f40*/  UISETP.GE.AND UP0, UPT, UR42, UR4, UPT ;  /* 0x000000042a00728c */ /* 0x000fc8000bf06270 */
[----:B------:R-:W-:Y:S02]  /*8f50*/  UISETP.GE.OR UP0, UPT, UR41, UR8, UP0 ;  /* 0x000000082900728c */ /* 0x000fe40008706670 */
[----:B------:R-:W-:Y:S01]  /*8f60*/  IADD3 R3, R3, -UR41, R0 ;  /* 0x8000002903037c10 */ /* 0x000fe2000fffe000 */
[----:B------:R-:W-:Y:S01]  /*8f70*/  USEL UR8, URZ, 0x1, !UP1 ;  /* 0x000000013f087887 */ /* 0x000fe2000c800000 */
[----:B------:R-:W-:Y:S01]  /*8f80*/  LOP3.LUT R0, R6, 0x3, RZ, 0xc0, !PT ;  /* 0x0000000306007812 */ /* 0x000fe200078ec0ff */
[----:B------:R-:W-:Y:S01]  /*8f90*/  UMOV UR41, 0xffffffff ;  /* 0xffffffff00297882 */ /* 0x000fe20000000000 */
[----:B------:R-:W-:Y:S01]  /*8fa0*/  PLOP3.LUT P0, PT, PT, PT, UP0, 0x80, 0x0 ;  /* 0x000000000000781c */ /* 0x000fe20003f0f008 */
[----:B------:R-:W-:Y:S02]  /*8fb0*/  ULOP3.LUT UR38, UR38, UR8, URZ, 0x3c, !UPT ;  /* 0x0000000826267292 */ /* 0x000fe4000f8e3c3f */
[----:B------:R-:W-:Y:S01]  /*8fc0*/  IMAD R0, R0, R7, UR4 ;  /* 0x0000000400007e24 */ /* 0x000fe2000f8e0207 */
[----:B------:R-:W-:-:S03]  /*8fd0*/  UIMAD.WIDE.U32 UR4, UR39, -0x33333333, URZ ;  /* 0xcccccccd270478a5 */ /* 0x000fc6000f8e003f */
[----:B------:R-:W-:Y:S01]  /*8fe0*/  VIADD R0, R0, -UR42 ;  /* 0x8000002a00007c36 */ /* 0x000fe20008000000 */
[----:B------:R-:W-:-:S04]  /*8ff0*/  USHF.R.U32.HI UR4, URZ, 0x2, UR5 ;  /* 0x000000023f047899 */ /* 0x000fc80008011605 */
[----:B------:R-:W-:Y:S02]  /*9000*/  UIMAD UR39, UR4, -0x5, UR39 ;  /* 0xfffffffb042778a4 */ /* 0x000fe4000f8e0227 */
[----:B------:R-:W-:Y:S01]  /*9010*/  @UP2 ULOP3.LUT UR38, UR38, 0x1, UR4, 0x78, !UPT ;  /* 0x0000000126262892 */ /* 0x000fe2000f8e7804 */
[----:B------:R-:W-:Y:S11]  /*9020*/  @P0 BRA `(.L_x_32) ;  /* 0x0000018800240947 */ /* 0x000ff60003800000 */
[----:B------:R-:W-:Y:S01]  /*9030*/  FSETP.NEU.AND P0, PT, R16, RZ, PT ;  /* 0x000000ff1000720b */ /* 0x000fe20003f0d000 */
[----:B------:R-:W-:Y:S01]  /*9040*/  ULDC.64 UR8, c[0x0][0x5c8] ;  /* 0x0001720000087ab9 */ /* 0x000fe20000000a00 */
[----:B------:R-:W-:Y:S01]  /*9050*/  ISETP.GT.AND P1, PT, R3, RZ, PT ;  /* 0x000000ff0300720c */ /* 0x000fe20003f24270 */
[----:B------:R-:W-:Y:S01]  /*9060*/  UIMAD UR4, UR7, UR8, URZ ;  /* 0x00000008070472a4 */ /* 0x000fe2000f8e023f */
[----:B------:R-:W-:Y:S01]  /*9070*/  IMAD.U32 R13, RZ, RZ, UR9 ;  /* 0x00000009ff0d7e24 */ /* 0x000fe2000f8e00ff */
[----:B------:R-:W-:Y:S01]  /*9080*/  BSSY B0, `(.L_x_32) ;  /* 0x0001883000007945 */ /* 0x000fe20003800000 */
[----:B------:R-:W-:Y:S01]  /*9090*/  IMAD.WIDE.U32 R4, R162, UR8, R4 ;  /* 0x00000008a2047c25 */ /* 0x000fe2000f8e0004 */
[----:B------:R-:W-:-:S03]  /*90a0*/  ISETP.GT.AND P2, PT, R0, RZ, P1 ;  /* 0x000000ff0000720c */ /* 0x000fc60000f44270 */
[----:B------:R-:W-:-:S04]  /*90b0*/  IMAD R13, R162, R13, UR4 ;  /* 0x00000004a20d7e24 */ /* 0x000fc8000f8e020d */
[----:B------:R-:W-:Y:S01]  /*90c0*/  IMAD.IADD R13, R5, 0x1, R13 ;  /* 0x00000001050d7824 */ /* 0x000fe200078e020d */
[----:B------:R-:W-:Y:S06]  /*90d0*/  @!P0 BRA `(.L_x_33) ;  /* 0x000000f000b48947 */ /* 0x000fec0003800000 */
[----:B------:R-:W0:Y:S01]  /*90e0*/  LDC.64 R152, c[0x0][0x5b8] ;  /* 0x00016e00ff987b82 */ /* 0x000e220000000a00 */
[----:B------:R-:W2:Y:S01]  /*90f0*/  LDL.LU R12, [R1+0x200] ;  /* 0x00020000010c7983 */ /* 0x000ea20000300800 */
[----:B------:R-:W-:-:S06]  /*9100*/  ULDC.64 UR4, c[0x0][0x5c0] ;  /* 0x0001700000047ab9 */ /* 0x000fcc0000000a00 */
[----:B------:R-:W1:Y:S08]  /*9110*/  LDC.64 R18, c[0x0][0x5b0] ;  /* 0x00016c00ff127b82 */ /* 0x000e700000000a00 */
[----:B------:R-:W3:Y:S01]  /*9120*/  LDC.64 R14, c[0x0][0x5a8] ;  /* 0x00016a00ff0e7b82 */ /* 0x000ee20000000a00 */
[C---:B0-----:R-:W-:Y:S02]  /*9130*/  IMAD R163, R152.reuse, UR10, RZ ;  /* 0x0000000a98a37c24 */ /* 0x041fe4000f8e02ff */
[----:B------:R-:W-:-:S04]  /*9140*/  IMAD.WIDE.U32 R158, R152, UR43, R20 ;  /* 0x0000002b989e7c25 */ /* 0x000fc8000f8e0014 */
[----:B------:R-:W-:Y:S02]  /*9150*/  IMAD R163, R153, UR43, R163 ;  /* 0x0000002b99a37c24 */ /* 0x000fe4000f8e02a3 */
[----:B-1----:R-:W-:Y:S02]  /*9160*/  IMAD R11, R18, UR7, RZ ;  /* 0x00000007120b7c24 */ /* 0x002fe4000f8e02ff */
[----:B------:R-:W-:Y:S02]  /*9170*/  IMAD.IADD R23, R159, 0x1, R163 ;  /* 0x000000019f177824 */ /* 0x000fe400078e02a3 */
[----:B------:R-:W-:Y:S02]  /*9180*/  IMAD.MOV.U32 R22, RZ, RZ, R158 ;  /* 0x000000ffff167224 */ /* 0x000fe400078e009e */
[C---:B------:R-:W-:Y:S02]  /*9190*/  IMAD R11, R162.reuse, R19, R11 ;  /* 0x00000013a20b7224 */ /* 0x040fe400078e020b */
[----:B------:R-:W-:-:S04]  /*91a0*/  IMAD.WIDE.U32 R6, R162, R18, R22 ;  /* 0x00000012a2067225 */ /* 0x000fc800078e0016 */
[----:B------:R-:W-:Y:S01]  /*91b0*/  IMAD.IADD R5, R7, 0x1, R11 ;  /* 0x0000000107057824 */ /* 0x000fe200078e020b */
[----:B---3--:R-:W-:-:S04]  /*91c0*/  LEA R8, P0, R6, R14, 0x1 ;  /* 0x0000000e06087211 */ /* 0x008fc800078008ff */
[----:B------:R-:W-:-:S05]  /*91d0*/  LEA.HI.X R9, R6, R15, R5, 0x1, P0 ;  /* 0x0000000f06097211 */ /* 0x000fca00000f0c05 */
[----:B------:R-:W3:Y:S01]  /*91e0*/  @P2 LDG.E.LTC128B.U16 R10, desc[UR36][R8.64] ;  /* 0x00000024080a2981 */ /* 0x000ee2000c1e1520 */
[----:B------:R-:W-:Y:S01]  /*91f0*/  BSSY B1, `(.L_x_34) ;  /* 0x0000011000017945 */ /* 0x000fe20003800000 */
[----:B---3--:R-:W-:-:S04]  /*9200*/  IMAD.U32 R5, R10, 0x10000, RZ ;  /* 0x000100000a057824 */ /* 0x008fc800078e00ff */
[----:B------:R-:W-:-:S04]  /*9210*/  FMUL R5, R5, R16 ;  /* 0x0000001005057220 */ /* 0x000fc80000400000 */
[----:B--2---:R-:W-:Y:S01]  /*9220*/  FFMA R5, R12, R2, R5 ;  /* 0x000000020c057223 */ /* 0x004fe20000000005 */
[----:B------:R-:W-:-:S04]  /*9230*/  LEA R12, P0, R4, UR4, 0x1 ;  /* 0x00000004040c7c11 */ /* 0x000fc8000f8008ff */
[----:B------:R-:W-:Y:S02]  /*9240*/  LEA.HI.X R13, R4, UR5, R13, 0x1, P0 ;  /* 0x00000005040d7c11 */ /* 0x000fe400080f0c0d */
[----:B------:R-:W-:-:S05]  /*9250*/  F2FP.BF16.F32.PACK_AB R4, RZ, R5 ;  /* 0x00000005ff04723e */ /* 0x000fca00000010ff */
[----:B------:R0:W-:Y:S02]  /*9260*/  @P2 STG.E.U16 desc[UR36][R12.64], R4 ;  /* 0x000000040c002986 */ /* 0x0001e4000c101524 */
[----:B0-----:R-:W-:-:S04]  /*9270*/  IMAD.WIDE.U32 R4, R162, R18, R20 ;  /* 0x00000012a2047225 */ /* 0x001fc800078e0014 */
[----:B------:R-:W-:Y:S02]  /*9280*/  IMAD.IADD R5, R11, 0x1, R5 ;  /* 0x000000010b057824 */ /* 0x000fe400078e0205 */
[----:B------:R-:W-:-:S04]  /*9290*/  IMAD.WIDE.U32 R4, R152, UR43, R4 ;  /* 0x0000002b98047c25 */ /* 0x000fc8000f8e0004 */
[----:B------:R-:W-:Y:S01]  /*92a0*/  IMAD.IADD R5, R163, 0x1, R5 ;  /* 0x00000001a3057824 */ /* 0x000fe200078e0205 */
[----:B------:R-:W-:-:S04]  /*92b0*/  LEA R8, P0, R4, R14, 0x1 ;  /* 0x0000000e04087211 */ /* 0x000fc800078008ff */
[----:B------:R-:W-:Y:S02]  /*92c0*/  LEA.HI.X R9, R4, R15, R5, 0x1, P0 ;  /* 0x0000000f04097211 */ /* 0x000fe400000f0c05 */
[----:B------:R-:W-:-:S13]  /*92d0*/  ISETP.GT.AND P0, PT, R0, 0x1, P1 ;  /* 0x000000010000780c */ /* 0x000fda0000f04270 */
[----:B------:R-:W-:Y:S05]  /*92e0*/  @!P0 BRA `(.L_x_35) ;  /* 0x0000000000048947 */ /* 0x000fea0003800000 */
[----:B------:R0:W5:Y:S02]  /*92f0*/  LDG.E.LTC128B.U16 R10, desc[UR36][R8.64+0x2] ;  /* 0x00000224080a7981 */ /* 0x000164000c1e1520 */
.L_x_35:
[----:B------:R-:W-:Y:S05]  /*9300*/  BSYNC B1 ;  /* 0x0000000000017941 */ /* 0x000fea0003800000 */
.L_x_34:
[----:B------:R-:W2:Y:S01]  /*9310*/  LDL.LU R5, [R1+0x204] ;  /* 0x0002040001057983 */ /* 0x000ea20000300800 */
[----:B-----5:R-:W-:Y:S01]  /*9320*/  IMAD.U32 R4, R10, 0x10000, RZ ;  /* 0x000100000a047824 */ /* 0x020fe200078e00ff */
[C---:B------:R-:W-:Y:S01]  /*9330*/  SHF.L.U64.HI R165, R18.reuse, 0x3, R19 ;  /* 0x0000000312a57819 */ /* 0x040fe20000010213 */
[----:B------:R-:W-:Y:S01]  /*9340*/  IMAD.SHL.U32 R164, R18, 0x8, RZ ;  /* 0x0000000812a47824 */ /* 0x000fe200078e00ff */
[----:B------:R-:W3:Y:S01]  /*9350*/  LDL.LU R153, [R1+0x208] ;  /* 0x0002080001997983 */ /* 0x000ee20000300800 */
[----:B------:R-:W-:-:S04]  /*9360*/  FMUL R4, R4, R16 ;  /* 0x0000001004047220 */ /* 0x000fc80000400000 */
[----:B--2---:R-:W-:Y:S01]  /*9370*/  FFMA R4, R5, R2, R4 ;  /* 0x0000000205047223 */ /* 0x004fe20000000004 */
[----:B------:R-:W-:-:S04]  /*9380*/  @P0 IMAD.MOV.U32 R5, RZ, RZ, R13 ;  /* 0x000000ffff050224 */ /* 0x000fc800078e000d */
[----:B------:R-:W-:-:S04]  /*9390*/  F2FP.BF16.F32.PACK_AB R4, RZ, R4 ;  /* 0x00000004ff04723e */ /* 0x000fc800000010ff */
[----:B------:R-:W-:Y:S01]  /*93a0*/  PRMT R6, R4, 0x7610, R6 ;  /* 0x0000761004067816 */ /* 0x000fe20000000006 */
[----:B------:R-:W-:-:S05]  /*93b0*/  @P0 IMAD.MOV.U32 R4, RZ, RZ, R12 ;  /* 0x000000ffff040224 */ /* 0x000fca00078e000c */
[----:B------:R1:W-:Y:S01]  /*93c0*/  @P0 STG.E.U16 desc[UR36][R4.64+0x2], R6 ;  /* 0x0000020604000986 */ /* 0x0003e2000c101524 */
[----:B------:R-:W-:-:S04]  /*93d0*/  ISETP.GT.AND P0, PT, R3, 0x8, PT ;  /* 0x000000080300780c */ /* 0x000fc80003f04270 */
[----:B------:R-:W-:Y:S01]  /*93e0*/  ISETP.GT.AND P2, PT, R0, RZ, P0 ;  /* 0x000000ff0000720c */ /* 0x000fe20000744270 */
[----:B-1----:R-:W-:-:S04]  /*93f0*/  IMAD.WIDE.U32 R4, R162, R18, R164 ;  /* 0x00000012a2047225 */ /* 0x002fc800078e00a4 */
[----:B------:R-:W-:Y:S01]  /*9400*/  IMAD.IADD R11, R11, 0x1, R5 ;  /* 0x000000010b0b7824 */ /* 0x000fe200078e0205 */
[----:B------:R-:W-:-:S05]  /*9410*/  IADD3 R5, P3, R158, R4, RZ ;  /* 0x000000049e057210 */ /* 0x000fca0007f7e0ff */
[----:B------:R-:W-:Y:S01]  /*9420*/  IMAD.X R7, R11, 0x1, R23, P3 ;  /* 0x000000010b077824 */ /* 0x000fe200018e0617 */
[----:B------:R-:W-:-:S04]  /*9430*/  LEA R6, P3, R5, R14, 0x1 ;  /* 0x0000000e05067211 */ /* 0x000fc800078608ff */
[----:B------:R-:W-:-:S05]  /*9440*/  LEA.HI.X R7, R5, R15, R7, 0x1, P3 ;  /* 0x0000000f05077211 */ /* 0x000fca00018f0c07 */
[----:B------:R-:W2:Y:S01]  /*9450*/  @P2 LDG.E.LTC128B.U16 R10, desc[UR36][R6.64] ;  /* 0x00000024060a2981 */ /* 0x000ea2000c1e1520 */
[----:B------:R-:W-:Y:S01]  /*9460*/  IADD3 R4, P3, R20, R4, RZ ;  /* 0x0000000414047210 */ /* 0x000fe20007f7e0ff */
[----:B------:R-:W-:Y:S01]  /*9470*/  USHF.L.U64.HI UR4, UR8, 0x4, UR9 ;  /* 0x0000000408047899 */ /* 0x000fe20008010209 */
[----:B------:R-:W-:Y:S01]  /*9480*/  ISETP.GT.AND P4, PT, R0, 0x1, P0 ;  /* 0x000000010000780c */ /* 0x000fe20000784270 */
[----:B------:R-:W-:Y:S02]  /*9490*/  BSSY B1, `(.L_x_36) ;  /* 0x0000011000017945 */ /* 0x000fe40003800000 */
[----:B------:R-:W-:Y:S02]  /*94a0*/  IMAD.X R5, R21, 0x1, R11, P3 ;  /* 0x0000000115057824 */ /* 0x000fe400018e060b */
[----:B------:R-:W-:-:S04]  /*94b0*/  IMAD.WIDE.U32 R4, R152, UR43, R4 ;  /* 0x0000002b98047c25 */ /* 0x000fc8000f8e0004 */
[----:B------:R-:W-:Y:S02]  /*94c0*/  IMAD.IADD R5, R163, 0x1, R5 ;  /* 0x00000001a3057824 */ /* 0x000fe400078e0205 */
[----:B--2---:R-:W-:-:S04]  /*94d0*/  IMAD.U32 R6, R10, 0x10000, RZ ;  /* 0x000100000a067824 */ /* 0x004fc800078e00ff */
[----:B------:R-:W-:-:S04]  /*94e0*/  FMUL R6, R6, R16 ;  /* 0x0000001006067220 */ /* 0x000fc80000400000 */
[----:B---3--:R-:W-:Y:S01]  /*94f0*/  FFMA R11, R153, R2, R6 ;  /* 0x00000002990b7223 */ /* 0x008fe20000000006 */
[----:B------:R-:W-:-:S04]  /*9500*/  LEA R6, P3, R4, R14, 0x1 ;  /* 0x0000000e04067211 */ /* 0x000fc800078608ff */
[----:B------:R-:W-:Y:S01]  /*9510*/  LEA.HI.X R7, R4, R15, R5, 0x1, P3 ;  /* 0x0000000f04077211 */ /* 0x000fe200018f0c05 */
[----:B------:R-:W-:Y:S01]  /*9520*/  IMAD.U32 R4, RZ, RZ, UR8 ;  /* 0x00000008ff047e24 */ /* 0x000fe2000f8e00ff */
[----:B------:R-:W-:-:S04]  /*9530*/  F2FP.BF16.F32.PACK_AB R5, RZ, R11 ;  /* 0x0000000bff05723e */ /* 0x000fc800000010ff */
[----:B------:R-:W-:Y:S02]  /*9540*/  LEA R4, P3, R4, R12, 0x4 ;  /* 0x0000000c04047211 */ /* 0x000fe400078620ff */
[----:B------:R-:W-:Y:S02]  /*9550*/  PRMT R11, R5, 0x7610, R11 ;  /* 0x00007610050b7816 */ /* 0x000fe4000000000b */
[----:B------:R-:W-:-:S05]  /*9560*/  IADD3.X R5, R13, UR4, RZ, P3, !PT ;  /* 0x000000040d057c10 */ /* 0x000fca0009ffe4ff */
[----:B------:R1:W-:Y:S01]  /*9570*/  @P2 STG.E.U16 desc[UR36][R4.64], R11 ;  /* 0x0000000b04002986 */ /* 0x0003e2000c101524 */
[----:B------:R-:W-:Y:S05]  /*9580*/  @!P4 BRA `(.L_x_37) ;  /* 0x000000000004c947 */ /* 0x000fea0003800000 */
[----:B------:R2:W5:Y:S02]  /*9590*/  LDG.E.LTC128B.U16 R10, desc[UR36][R6.64+0x2] ;  /* 0x00000224060a7981 */ /* 0x000564000c1e1520 */
.L_x_37:
[----:B------:R-:W-:Y:S05]  /*95a0*/  BSYNC B1 ;  /* 0x0000000000017941 */ /* 0x000fea0003800000 */
.L_x_36:
[----:B------:R-:W3:Y:S01]  /*95b0*/  LDL.LU R153, [R1+0x20c] ;  /* 0x00020c0001997983 */ /* 0x000ee20000300800 */
[----:B-1---5:R-:W-:Y:S01]  /*95c0*/  IMAD.U32 R11, R10, 0x10000, RZ ;  /* 0x000100000a0b7824 */ /* 0x022fe200078e00ff */
[----:B------:R-:W-:Y:S01]  /*95d0*/  ISETP.GT.AND P2, PT, R0, 0x8, P1 ;  /* 0x000000080000780c */ /* 0x000fe20000f44270 */
[----:B------:R-:W-:Y:S02]  /*95e0*/  BSSY B1, `(.L_x_38) ;  /* 0x0000007000017945 */ /* 0x000fe40003800000 */
[----:B------:R-:W-:-:S04]  /*95f0*/  FMUL R11, R11, R16 ;  /* 0x000000100b0b7220 */ /* 0x000fc80000400000 */
[----:B---3--:R-:W-:-:S05]  /*9600*/  FFMA R11, R153, R2, R11 ;  /* 0x00000002990b7223 */ /* 0x008fca000000000b */
[----:B------:R-:W-:-:S05]  /*9610*/  F2FP.BF16.F32.PACK_AB R11, RZ, R11 ;  /* 0x0000000bff0b723e */ /* 0x000fca00000010ff */
[----:B------:R1:W-:Y:S01]  /*9620*/  @P4 STG.E.U16 desc[UR36][R4.64+0x2], R11 ;  /* 0x0000020b04004986 */ /* 0x0003e2000c101524 */
[----:B------:R-:W-:Y:S05]  /*9630*/  @!P2 BRA `(.L_x_39) ;  /* 0x000000000004a947 */ /* 0x000fea0003800000 */
[----:B------:R3:W5:Y:S02]  /*9640*/  LDG.E.LTC128B.U16 R10, desc[UR36][R8.64+0x10] ;  /* 0x00001024080a7981 */ /* 0x000764000c1e1520 */
.L_x_39:
[----:B------:R-:W-:Y:S05]  /*9650*/  BSYNC B1 ;  /* 0x0000000000017941 */ /* 0x000fea0003800000 */
.L_x_38:
[----:B------:R-:W4:Y:S01]  /*9660*/  LDL.LU R153, [R1+0x210] ;  /* 0x0002100001997983 */ /* 0x000f220000300800 */
[----:B-1---5:R-:W-:Y:S01]  /*9670*/  IMAD.U32 R11, R10, 0x10000, RZ ;  /* 0x000100000a0b7824 */ /* 0x022fe200078e00ff */
[----:B------:R-:W-:Y:S01]  /*9680*/  ISETP.GT.AND P3, PT, R0, 0x9, P1 ;  /* 0x000000090000780c */ /* 0x000fe20000f64270 */
[----:B------:R-:W-:Y:S02]  /*9690*/  BSSY B1, `(.L_x_40) ;  /* 0x0000007000017945 */ /* 0x000fe40003800000 */
[----:B------:R-:W-:-:S04]  /*96a0*/  FMUL R11, R11, R16 ;  /* 0x000000100b0b7220 */ /* 0x000fc80000400000 */
[----:B----4-:R-:W-:-:S05]  /*96b0*/  FFMA R11, R153, R2, R11 ;  /* 0x00000002990b7223 */ /* 0x010fca000000000b */
[----:B------:R-:W-:-:S05]  /*96c0*/  F2FP.BF16.F32.PACK_AB R11, RZ, R11 ;  /* 0x0000000bff0b723e */ /* 0x000fca00000010ff */
[----:B------:R1:W-:Y:S01]  /*96d0*/  @P2 STG.E.U16 desc[UR36][R12.64+0x10], R11 ;  /* 0x0000100b0c002986 */ /* 0x0003e2000c101524 */
[----:B------:R-:W-:Y:S05]  /*96e0*/  @!P3 BRA `(.L_x_41) ;  /* 0x000000000004b947 */ /* 0x000fea0003800000 */
[----:B------:R4:W5:Y:S02]  /*96f0*/  LDG.E.LTC128B.U16 R10, desc[UR36][R8.64+0x12] ;  /* 0x00001224080a7981 */ /* 0x000964000c1e1520 */
.L_x_41:
[----:B------:R-:W-:Y:S05]  /*9700*/  BSYNC B1 ;  /* 0x0000000000017941 */ /* 0x000fea0003800000 */
.L_x_40:
[----:B------:R-:W2:Y:S01]  /*9710*/  LDL.LU R153, [R1+0x214] ;  /* 0x0002140001997983 */ /* 0x000ea20000300800 */
[----:B-1---5:R-:W-:Y:S01]  /*9720*/  IMAD.U32 R11, R10, 0x10000, RZ ;  /* 0x000100000a0b7824 */ /* 0x022fe200078e00ff */
[----:B------:R-:W-:Y:S01]  /*9730*/  ISETP.GT.AND P2, PT, R0, 0x8, P0 ;  /* 0x000000080000780c */ /* 0x000fe20000744270 */
[----:B------:R-:W-:Y:S02]  /*9740*/  BSSY B1, `(.L_x_42) ;  /* 0x0000007000017945 */ /* 0x000fe40003800000 */
[----:B------:R-:W-:-:S04]  /*9750*/  FMUL R11, R11, R16 ;  /* 0x000000100b0b7220 */ /* 0x000fc80000400000 */
[----:B--2---:R-:W-:-:S05]  /*9760*/  FFMA R11, R153, R2, R11 ;  /* 0x00000002990b7223 */ /* 0x004fca000000000b */
[----:B------:R-:W-:-:S05]  /*9770*/  F2FP.BF16.F32.PACK_AB R11, RZ, R11 ;  /* 0x0000000bff0b723e */ /* 0x000fca00000010ff */
[----:B------:R1:W-:Y:S01]  /*9780*/  @P3 STG.E.U16 desc[UR36][R12.64+0x12], R11 ;  /* 0x0000120b0c003986 */ /* 0x0003e2000c101524 */
[----:B------:R-:W-:Y:S05]  /*9790*/  @!P2 BRA `(.L_x_43) ;  /* 0x000000000004a947 */ /* 0x000fea0003800000 */
[----:B------:R2:W5:Y:S02]  /*97a0*/  LDG.E.LTC128B.U16 R10, desc[UR36][R6.64+0x10] ;  /* 0x00001024060a7981 */ /* 0x000564000c1e1520 */
.L_x_43:
[----:B------:R-:W-:Y:S05]  /*97b0*/  BSYNC B1 ;  /* 0x0000000000017941 */ /* 0x000fea0003800000 */
.L_x_42:
[----:B------:R0:W-:Y:S04]  /*97c0*/  STL [R1+0x4c4], R71 ;  /* 0x0004c44701007387 */ /* 0x0001e80000100800 */
[----:B0-----:R-:W3:Y:S01]  /*97d0*/  LDL.LU R71, [R1+0x218] ;  /* 0x0002180001477983 */ /* 0x001ee20000300800 */
[----:B-1---5:R-:W-:Y:S01]  /*97e0*/  IMAD.U32 R11, R10, 0x10000, RZ ;  /* 0x000100000a0b7824 */ /* 0x022fe200078e00ff */
[----:B------:R-:W-:Y:S02]  /*97f0*/  ISETP.GT.AND P3, PT, R0, 0x9, P0 ;  /* 0x000000090000780c */ /* 0x000fe40000764270 */
[----:B------:R0:W-:Y:S01]  /*9800*/  STL [R1+0x4c0], R70 ;  /* 0x0004c04601007387 */ /* 0x0001e20000100800 */
[----:B------:R-:W-:-:S03]  /*9810*/  FMUL R11, R11, R16 ;  /* 0x000000100b0b7220 */ /* 0x000fc60000400000 */
[----:B0-----:R-:W4:Y:S04]  /*9820*/  LDL.LU R70, [R1+0x21c] ;  /* 0x00021c0001467983 */ /* 0x001f280000300800 */
[----:B------:R0:W-:Y:S04]  /*9830*/  STL [R1+0x4bc], R69 ;  /* 0x0004bc4501007387 */ /* 0x0001e80000100800 */
[----:B0-----:R-:W2:Y:S04]  /*9840*/  LDL.LU R69, [R1+0x220] ;  /* 0x0002200001457983 */ /* 0x001ea80000300800 */
        /* <DEDUP_REMOVED lines=38> */
[----:B------:R0:W-:Y:S01]  /*9ab0*/  STL [R1+0x46c], R49 ;  /* 0x00046c3101007387 */ /* 0x0001e20000100800 */
[----:B---3--:R-:W-:-:S05]  /*9ac0*/  FFMA R11, R71, R2, R11 ;  /* 0x00000002470b7223 */ /* 0x008fca000000000b */
[----:B------:R-:W-:Y:S01]  /*9ad0*/  F2FP.BF16.F32.PACK_AB R11, RZ, R11 ;  /* 0x0000000bff0b723e */ /* 0x000fe200000010ff */
[----:B0-----:R-:W3:Y:S04]  /*9ae0*/  LDL.LU R49, [R1+0x270] ;  /* 0x0002700001317983 */ /* 0x001ee80000300800 */
[----:B------:R-:W-:Y:S04]  /*9af0*/  @P2 STG.E.U16 desc[UR36][R4.64+0x10], R11 ;  /* 0x0000100b04002986 */ /* 0x000fe8000c101524 */
[----:B------:R-:W4:Y:S01]  /*9b00*/  @P3 LDG.E.LTC128B.U16 R10, desc[UR36][R6.64+0x12] ;  /* 0x00001224060a3981 */ /* 0x000f22000c1e1520 */
[----:B------:R-:W-:-:S03]  /*9b10*/  ISETP.GT.AND P2, PT, R0, 0x10, P1 ;  /* 0x000000100000780c */ /* 0x000fc60000f44270 */
[----:B------:R0:W-:Y:S04]  /*9b20*/  STL [R1+0x468], R48 ;  /* 0x0004683001007387 */ /* 0x0001e80000100800 */
[----:B0-----:R-:W3:Y:S04]  /*9b30*/  LDL.LU R48, [R1+0x274] ;  /* 0x0002740001307983 */ /* 0x001ee80000300800 */
        /* <DEDUP_REMOVED lines=24> */
[----:B------:R-:W3:Y:S04]  /*9cc0*/  LDL.LU R235, [R1+0x2d8] ;  /* 0x0002d80001eb7983 */ /* 0x000ee80000300800 */
        /* <DEDUP_REMOVED lines=27> */
[----:B------:R-:W3:Y:S01]  /*9e80*/  LDL.LU R207, [R1+0x348] ;  /* 0x0003480001cf7983 */ /* 0x000ee20000300800 */
[----:B----4-:R-:W-:-:S03]  /*9e90*/  IMAD.U32 R11, R10, 0x10000, RZ ;  /* 0x000100000a0b7824 */ /* 0x010fc600078e00ff */
[----:B------:R-:W4:Y:S01]  /*9ea0*/  LDL.LU R206, [R1+0x34c] ;  /* 0x00034c0001ce7983 */ /* 0x000f220000300800 */
[----:B------:R-:W-:-:S03]  /*9eb0*/  FMUL R11, R11, R16 ;  /* 0x000000100b0b7220 */ /* 0x000fc60000400000 */
[----:B------:R-:W4:Y:S01]  /*9ec0*/  LDL.LU R205, [R1+0x350] ;  /* 0x0003500001cd7983 */ /* 0x000f220000300800 */
[----:B------:R-:W-:-:S03]  /*9ed0*/  FFMA R11, R70, R2, R11 ;  /* 0x00000002460b7223 */ /* 0x000fc6000000000b */
[----:B------:R-:W4:Y:S02]  /*9ee0*/  LDL.LU R204, [R1+0x354] ;  /* 0x0003540001cc7983 */ /* 0x000f240000300800 */
[----:B------:R-:W-:Y:S02]  /*9ef0*/  F2FP.BF16.F32.PACK_AB R11, RZ, R11 ;  /* 0x0000000bff0b723e */ /* 0x000fe400000010ff */
[----:B------:R-:W4:Y:S04]  /*9f00*/  LDL.LU R203, [R1+0x358] ;  /* 0x0003580001cb7983 */ /* 0x000f280000300800 */
[----:B------:R-:W-:Y:S04]  /*9f10*/  @P3 STG.E.U16 desc[UR36][R4.64+0x12], R11 ;  /* 0x0000120b04003986 */ /* 0x000fe8000c101524 */
[----:B------:R-:W2:Y:S01]  /*9f20*/  @P2 LDG.E.LTC128B.U16 R10, desc[UR36][R8.64+0x20] ;  /* 0x00002024080a2981 */ /* 0x000ea2000c1e1520 */
[----:B------:R-:W-:-:S03]  /*9f30*/  ISETP.GT.AND P3, PT, R0, 0x11, P1 ;  /* 0x000000110000780c */ /* 0x000fc60000f64270 */
[----:B------:R-:W4:Y:S04]  /*9f40*/  LDL.LU R202, [R1+0x35c] ;  /* 0x00035c0001ca7983 */ /* 0x000f280000300800 */
        /* <DEDUP_REMOVED lines=40> */
[----:B------:R0:W-:Y:S04]  /*a1d0*/  STL [R1+0x434], R35 ;  /* 0x0004342301007387 */ /* 0x0001e80000100800 */
[----:B0-----:R-:W4:Y:S04]  /*a1e0*/  LDL.LU R35, [R1+0x2d4] ;  /* 0x0002d40001237983 */ /* 0x001f280000300800 */
        /* <DEDUP_REMOVED lines=16> */
[----:B------:R0:W-:Y:S01]  /*a2f0*/  STL [R1+0x410], R26 ;  /* 0x0004101a01007387 */ /* 0x0001e20000100800 */
[----:B--2---:R-:W-:-:S04]  /*a300*/  IMAD.U32 R11, R10, 0x10000, RZ ;  /* 0x000100000a0b7824 */ /* 0x004fc800078e00ff */
[----:B------:R-:W-:Y:S01]  /*a310*/  FMUL R11, R11, R16 ;  /* 0x000000100b0b7220 */ /* 0x000fe20000400000 */
[----:B0-----:R-:W2:Y:S03]  /*a320*/  LDL.LU R26, [R1+0x2b0] ;  /* 0x0002b000011a7983 */ /* 0x001ea60000300800 */
[----:B------:R-:W-:Y:S01]  /*a330*/  FFMA R11, R69, R2, R11 ;  /* 0x00000002450b7223 */ /* 0x000fe2000000000b */
[----:B------:R0:W-:Y:S04]  /*a340*/  STL [R1+0x40c], R25 ;  /* 0x00040c1901007387 */ /* 0x0001e80000100800 */
[----:B------:R-:W-:-:S05]  /*a350*/  F2FP.BF16.F32.PACK_AB R11, RZ, R11 ;  /* 0x0000000bff0b723e */ /* 0x000fca00000010ff */
[----:B------:R-:W-:Y:S04]  /*a360*/  @P2 STG.E.U16 desc[UR36][R12.64+0x20], R11 ;  /* 0x0000200b0c002986 */ /* 0x000fe8000c101524 */
[----:B------:R-:W3:Y:S01]  /*a370*/  @P3 LDG.E.LTC128B.U16 R10, desc[UR36][R8.64+0x22] ;  /* 0x00002224080a3981 */ /* 0x000ee2000c1e1520 */
[----:B------:R-:W-:-:S03]  /*a380*/  ISETP.GT.AND P2, PT, R0, 0x10, P0 ;  /* 0x000000100000780c */ /* 0x000fc60000744270 */
[----:B0-----:R-:W4:Y:S04]  /*a390*/  LDL.LU R25, [R1+0x2ac] ;  /* 0x0002ac0001197983 */ /* 0x001f280000300800 */
[----:B------:R0:W-:Y:S04]  /*a3a0*/  STL [R1+0x408], R17 ;  /* 0x0004081101007387 */ /* 0x0001e80000100800 */
[----:B0-----:R-:W2:Y:S04]  /*a3b0*/  LDL.LU R17, [R1+0x2a8] ;  /* 0x0002a80001117983 */ /* 0x001ea80000300800 */
[----:B------:R-:W5:Y:S04]  /*a3c0*/  LDL.LU R71, [R1+0x4c4] ;  /* 0x0004c40001477983 */ /* 0x000f680000300800 */
[----:B------:R-:W5:Y:S04]  /*a3d0*/  LDL.LU R70, [R1+0x4c0] ;  /* 0x0004c00001467983 */ /* 0x000f680000300800 */
[----:B------:R-:W5:Y:S01]  /*a3e0*/  LDL.LU R69, [R1+0x4bc] ;  /* 0x0004bc0001457983 */ /* 0x000f620000300800 */
[----:B---3--:R-:W-:-:S04]  /*a3f0*/  IMAD.U32 R11, R10, 0x10000, RZ ;  /* 0x000100000a0b7824 */ /* 0x008fc800078e00ff */
[----:B------:R-:W-:-:S04]  /*a400*/  FMUL R11, R11, R16 ;  /* 0x000000100b0b7220 */ /* 0x000fc80000400000 */
[----:B------:R-:W-:Y:S02]  /*a410*/  FFMA R11, R68, R2, R11 ;  /* 0x00000002440b7223 */ /* 0x000fe4000000000b */
[----:B------:R-:W5:Y:S03]  /*a420*/  LDL.LU R68, [R1+0x4b8] ;  /* 0x0004b80001447983 */ /* 0x000f660000300800 */
[----:B------:R-:W-:-:S05]  /*a430*/  F2FP.BF16.F32.PACK_AB R11, RZ, R11 ;  /* 0x0000000bff0b723e */ /* 0x000fca00000010ff */
[----:B------:R0:W-:Y:S04]  /*a440*/  @P3 STG.E.U16 desc[UR36][R12.64+0x22], R11 ;  /* 0x0000220b0c003986 */ /* 0x0001e8000c101524 */
[----:B------:R-:W0:Y:S01]  /*a450*/  @P2 LDG.E.LTC128B.U16 R10, desc[UR36][R6.64+0x20] ;  /* 0x00002024060a2981 */ /* 0x000e22000c1e1520 */
[----:B------:R-:W-:Y:S01]  /*a460*/  ISETP.GT.AND P3, PT, R0, 0x11, P0 ;  /* 0x000000110000780c */ /* 0x000fe20000764270 */
[----:B0-----:R-:W-:-:S04]  /*a470*/  IMAD.U32 R11, R10, 0x10000, RZ ;  /* 0x000100000a0b7824 */ /* 0x001fc800078e00ff */
        /* <DEDUP_REMOVED lines=257> */
[----:B--2---:R-:W-:-:S05]  /*b490*/  FFMA R11, R17, R2, R11 ;  /* 0x00000002110b7223 */ /* 0x004fca000000000b */
[----:B------:R-:W-:-:S05]  /*b4a0*/  F2FP.BF16.F32.PACK_AB R11, RZ, R11 ;  /* 0x0000000bff0b723e */ /* 0x000fca00000010ff */
[----:B------:R0:W-:Y:S04]  /*b4b0*/  @P2 STG.E.U16 desc[UR36][R4.64+0xa0], R11 ;  /* 0x0000a00b04002986 */ /* 0x0001e8000c101524 */
[----:B------:R-:W0:Y:S01]  /*b4c0*/  @P3 LDG.E.LTC128B.U16 R10, desc[UR36][R6.64+0xa2] ;  /* 0x0000a224060a3981 */ /* 0x000e22000c1e1520 */
[----:B------:R-:W-:Y:S01]  /*b4d0*/  ISETP.GT.AND P2, PT, R0, 0x58, P1 ;  /* 0x000000580000780c */ /* 0x000fe20000f44270 */
[----:B0-----:R-:W-:-:S04]  /*b4e0*/  IMAD.U32 R11, R10, 0x10000, RZ ;  /* 0x000100000a0b7824 */ /* 0x001fc800078e00ff */
[----:B------:R-:W-:-:S04]  /*b4f0*/  FMUL R11, R11, R16 ;  /* 0x000000100b0b7220 */ /* 0x000fc80000400000 */
[----:B----4-:R-:W-:-:S05]  /*b500*/  FFMA R11, R25, R2, R11 ;  /* 0x00000002190b7223 */ /* 0x010fca000000000b */
[----:B------:R-:W-:-:S05]  /*b510*/  F2FP.BF16.F32.PACK_AB R11, RZ, R11 ;  /* 0x0000000bff0b723e */ /* 0x000fca00000010ff */
[----:B------:R0:W-:Y:S04]  /*b520*/  @P3 STG.E.U16 desc[UR36][R4.64+0xa2], R11 ;  /* 0x0000a20b04003986 */ /* 0x0001e8000c101524 */
[----:B------:R-:W0:Y:S01]  /*b530*/  @P2 LDG.E.LTC128B.U16 R10, desc[UR36][R8.64+0xb0] ;  /* 0x0000b024080a2981 */ /* 0x000e22000c1e1520 */
[----:B------:R-:W-:Y:S01]  /*b540*/  ISETP.GT.AND P3, PT, R0, 0x59, P1 ;  /* 0x000000590000780c */ /* 0x000fe20000f64270 */
[----:B0-----:R-:W-:-:S04]  /*b550*/  IMAD.U32 R11, R10, 0x10000, RZ ;  /* 0x000100000a0b7824 */ /* 0x001fc800078e00ff */
[----:B------:R-:W-:-:S04]  /*b560*/  FMUL R11, R11, R16 ;  /* 0x000000100b0b7220 */ /* 0x000fc80000400000 */
[----:B------:R-:W-:-:S05]  /*b570*/  FFMA R11, R26, R2, R11 ;  /* 0x000000021a0b7223 */ /* 0x000fca000000000b */
        /* <DEDUP_REMOVED lines=562> */
[----:B------:R1:W2:Y:S01]  /*d8a0*/  @P1 LDG.E.LTC128B.U16 R10, desc[UR36][R8.64+0x1f2] ;  /* 0x0001f224080a1981 */ /* 0x0002a2000c1e1520 */
[----:B------:R-:W-:Y:S01]  /*d8b0*/  ISETP.GT.AND P2, PT, R0, 0xf8, P0 ;  /* 0x000000f80000780c */ /* 0x000fe20000744270 */
[----:B-1----:R-:W-:Y:S02]  /*d8c0*/  @P1 IMAD.MOV.U32 R9, RZ, RZ, R13 ;  /* 0x000000ffff091224 */ /* 0x002fe400078e000d */
[----:B--2---:R-:W-:-:S04]  /*d8d0*/  IMAD.U32 R8, R10, 0x10000, RZ ;  /* 0x000100000a087824 */ /* 0x004fc800078e00ff */
[----:B------:R-:W-:-:S04]  /*d8e0*/  FMUL R8, R8, R16 ;  /* 0x0000001008087220 */ /* 0x000fc80000400000 */
[----:B------:R-:W-:-:S05]  /*d8f0*/  FFMA R8, R160, R2, R8 ;  /* 0x00000002a0087223 */ /* 0x000fca0000000008 */
[----:B------:R-:W-:-:S04]  /*d900*/  F2FP.BF16.F32.PACK_AB R8, RZ, R8 ;  /* 0x00000008ff08723e */ /* 0x000fc800000010ff */
[----:B0-----:R-:W-:Y:S01]  /*d910*/  PRMT R11, R8, 0x7610, R11 ;  /* 0x00007610080b7816 */ /* 0x001fe2000000000b */
[----:B------:R-:W-:-:S05]  /*d920*/  @P1 IMAD.MOV.U32 R8, RZ, RZ, R12 ;  /* 0x000000ffff081224 */ /* 0x000fca00078e000c */
[----:B------:R0:W-:Y:S04]  /*d930*/  @P1 STG.E.U16 desc[UR36][R8.64+0x1f2], R11 ;  /* 0x0001f20b08001986 */ /* 0x0001e8000c101524 */
[----:B------:R-:W0:Y:S01]  /*d940*/  @P2 LDG.E.LTC128B.U16 R10, desc[UR36][R6.64+0x1f0] ;  /* 0x0001f024060a2981 */ /* 0x000e22000c1e1520 */
[----:B------:R-:W-:Y:S01]  /*d950*/  ISETP.GT.AND P1, PT, R0, 0xf9, P0 ;  /* 0x000000f90000780c */ /* 0x000fe20000724270 */
[----:B0-----:R-:W-:-:S04]  /*d960*/  IMAD.U32 R8, R10, 0x10000, RZ ;  /* 0x000100000a087824 */ /* 0x001fc800078e00ff */
[----:B------:R-:W-:-:S04]  /*d970*/  FMUL R8, R8, R16 ;  /* 0x0000001008087220 */ /* 0x000fc80000400000 */
[----:B------:R-:W-:Y:S01]  /*d980*/  FFMA R8, R155, R2, R8 ;  /* 0x000000029b087223 */ /* 0x000fe20000000008 */
[----:B------:R-:W-:-:S04]  /*d990*/  PRMT R153, R10, 0x7610, R153 ;  /* 0x000076100a997816 */ /* 0x000fc80000000099 */
[----:B------:R-:W-:-:S05]  /*d9a0*/  F2FP.BF16.F32.PACK_AB R8, RZ, R8 ;  /* 0x00000008ff08723e */ /* 0x000fca00000010ff */
[----:B------:R0:W-:Y:S04]  /*d9b0*/  @P2 STG.E.U16 desc[UR36][R4.64+0x1f0], R8 ;  /* 0x0001f00804002986 */ /* 0x0001e8000c101524 */
[----:B------:R1:W2:Y:S01]  /*d9c0*/  @P1 LDG.E.LTC128B.U16 R153, desc[UR36][R6.64+0x1f2] ;  /* 0x0001f22406991981 */ /* 0x0002a2000c1e1520 */
[----:B------:R-:W-:-:S05]  /*d9d0*/  IADD3 R155, P0, R162, 0x80, RZ ;  /* 0x00000080a29b7810 */ /* 0x000fca0007f1e0ff */
[----:B-1----:R-:W-:Y:S01]  /*d9e0*/  IMAD.X R6, RZ, RZ, UR7, P0 ;  /* 0x00000007ff067e24 */ /* 0x002fe200080e06ff */
[----:B------:R-:W-:-:S03]  /*d9f0*/  ISETP.GT.AND P0, PT, R3, 0x80, PT ;  /* 0x000000800300780c */ /* 0x000fc60003f04270 */
[-C--:B------:R-:W-:Y:S01]  /*da00*/  IMAD R6, R6, R18.reuse, RZ ;  /* 0x0000001206067224 */ /* 0x080fe200078e02ff */
[----:B------:R-:W-:Y:S01]  /*da10*/  ISETP.GT.AND P4, PT, R0, RZ, P0 ;  /* 0x000000ff0000720c */ /* 0x000fe20000784270 */
[----:B0-----:R-:W-:-:S04]  /*da20*/  IMAD.WIDE.U32 R8, R155, R18, R22 ;  /* 0x000000129b087225 */ /* 0x001fc800078e0016 */
[----:B------:R-:W-:Y:S01]  /*da30*/  IMAD R160, R155, R19, R6 ;  /* 0x000000139ba07224 */ /* 0x000fe200078e0206 */
[----:B------:R-:W-:-:S03]  /*da40*/  LEA R6, P2, R8, R14, 0x1 ;  /* 0x0000000e08067211 */ /* 0x000fc600078408ff */
[----:B------:R-:W-:Y:S02]  /*da50*/  IMAD.IADD R10, R9, 0x1, R160 ;  /* 0x00000001090a7824 */ /* 0x000fe400078e02a0 */
[----:B--2---:R-:W-:-:S04]  /*da60*/  IMAD.U32 R7, R153, 0x10000, RZ ;  /* 0x0001000099077824 */ /* 0x004fc800078e00ff */
[----:B------:R-:W-:-:S04]  /*da70*/  FMUL R7, R7, R16 ;  /* 0x0000001007077220 */ /* 0x000fc80000400000 */
[----:B------:R-:W-:Y:S02]  /*da80*/  FFMA R7, R157, R2, R7 ;  /* 0x000000029d077223 */ /* 0x000fe40000000007 */
[----:B------:R-:W2:Y:S03]  /*da90*/  LDL.LU R157, [R1] ;  /* 0x00000000019d7983 */ /* 0x000ea60000300800 */
[----:B------:R-:W-:Y:S01]  /*daa0*/  F2FP.BF16.F32.PACK_AB R9, RZ, R7 ;  /* 0x00000007ff09723e */ /* 0x000fe200000010ff */
[----:B------:R-:W3:Y:S01]  /*dab0*/  LDL.LU R161, [R1+0x8] ;  /* 0x0000080001a17983 */ /* 0x000ee20000300800 */
[----:B------:R-:W-:-:S03]  /*dac0*/  LEA.HI.X R7, R8, R15, R10, 0x1, P2 ;  /* 0x0000000f08077211 */ /* 0x000fc600010f0c0a */
[----:B------:R0:W-:Y:S04]  /*dad0*/  @P1 STG.E.U16 desc[UR36][R4.64+0x1f2], R9 ;  /* 0x0001f20904001986 */ /* 0x0001e8000c101524 */
[----:B------:R1:W4:Y:S04]  /*dae0*/  @P4 LDG.E.LTC128B.U16 R153, desc[UR36][R6.64] ;  /* 0x0000002406994981 */ /* 0x000328000c1e1520 */
        /* <DEDUP_REMOVED lines=49> */
[----:B-1----:R-:W-:-:S03]  /*de00*/  IMAD.WIDE.U32 R6, R155, R18, R20 ;  /* 0x000000129b067225 */ /* 0x002fc600078e0014 */
[----:B------:R-:W3:Y:S04]  /*de10*/  LDL.LU R198, [R1+0x17c] ;  /* 0x00017c0001c67983 */ /* 0x000ee80000300800 */
[----:B------:R-:W3:Y:S04]  /*de20*/  LDL.LU R197, [R1+0x180] ;  /* 0x0001800001c57983 */ /* 0x000ee80000300800 */
[----:B------:R-:W3:Y:S04]  /*de30*/  LDL.LU R196, [R1+0x184] ;  /* 0x0001840001c47983 */ /* 0x000ee80000300800 */
[----:B------:R-:W3:Y:S01]  /*de40*/  LDL.LU R195, [R1+0x188] ;  /* 0x0001880001c37983 */ /* 0x000ee20000300800 */
[----:B------:R-:W-:-:S03]  /*de50*/  IMAD.IADD R7, R160, 0x1, R7 ;  /* 0x00000001a0077824 */ /* 0x000fc600078e0207 */
[----:B------:R-:W3:Y:S04]  /*de60*/  LDL.LU R194, [R1+0x18c] ;  /* 0x00018c0001c27983 */ /* 0x000ee80000300800 */
[----:B------:R-:W3:Y:S01]  /*de70*/  LDL.LU R193, [R1+0x190] ;  /* 0x0001900001c17983 */ /* 0x000ee20000300800 */
[----:B------:R-:W-:-:S03]  /*de80*/  USHF.L.U32 UR4, UR8, 0x8, URZ ;  /* 0x0000000808047899 */ /* 0x000fc6000800063f */
[----:B------:R-:W3:Y:S04]  /*de90*/  LDL.LU R192, [R1+0x194] ;  /* 0x0001940001c07983 */ /* 0x000ee80000300800 */
[----:B------:R-:W3:Y:S04]  /*dea0*/  LDL.LU R191, [R1+0x198] ;  /* 0x0001980001bf7983 */ /* 0x000ee80000300800 */
[----:B------:R-:W3:Y:S01]  /*deb0*/  LDL.LU R190, [R1+0x19c] ;  /* 0x00019c0001be7983 */ /* 0x000ee20000300800 */
[----:B------:R-:W-:-:S03]  /*dec0*/  ISETP.GT.AND P2, PT, R0, 0x1, P0 ;  /* 0x000000010000780c */ /* 0x000fc60000744270 */
[----:B------:R-:W3:Y:S01]  /*ded0*/  LDL.LU R189, [R1+0x1a0] ;  /* 0x0001a00001bd7983 */ /* 0x000ee20000300800 */
[----:B------:R-:W-:-:S03]  /*dee0*/  USHF.L.U64.HI UR5, UR8, 0x8, UR9 ;  /* 0x0000000808057899 */ /* 0x000fc60008010209 */
        /* <DEDUP_REMOVED lines=19> */
[----:B--2---:R-:W-:Y:S01]  /*e020*/  FFMA R11, R157, R2, R8 ;  /* 0x000000029d0b7223 */ /* 0x004fe20000000008 */
[----:B0-----:R-:W-:Y:S01]  /*e030*/  IMAD.WIDE.U32 R8, R152, UR43, R6 ;  /* 0x0000002b98087c25 */ /* 0x001fe2000f8e0006 */
[----:B------:R-:W-:Y:S01]  /*e040*/  IADD3 R6, P1, R12, UR4, RZ ;  /* 0x000000040c067c10 */ /* 0x000fe2000ff3e0ff */
[----:B------:R-:W2:Y:S02]  /*e050*/  LDL.LU R171, [R1+0x1e8] ;  /* 0x0001e80001ab7983 */ /* 0x000ea40000300800 */
[----:B------:R-:W-:Y:S01]  /*e060*/  F2FP.BF16.F32.PACK_AB R11, RZ, R11 ;  /* 0x0000000bff0b723e */ /* 0x000fe200000010ff */
[----:B------:R-:W-:Y:S01]  /*e070*/  IMAD.IADD R9, R163, 0x1, R9 ;  /* 0x00000001a3097824 */ /* 0x000fe200078e0209 */
[----:B------:R-:W-:Y:S01]  /*e080*/  LEA R10, P3, R8, R14, 0x1 ;  /* 0x0000000e080a7211 */ /* 0x000fe200078608ff */
[----:B------:R-:W2:Y:S01]  /*e090*/  LDL.LU R170, [R1+0x1ec] ;  /* 0x0001ec0001aa7983 */ /* 0x000ea20000300800 */
[----:B------:R-:W-:-:S02]  /*e0a0*/  IADD3.X R7, R13, UR5, RZ, P1, !PT ;  /* 0x000000050d077c10 */ /* 0x000fc40008ffe4ff */
[----:B------:R-:W-:Y:S01]  /*e0b0*/  PRMT R156, R11, 0x7610, R156 ;  /* 0x000076100b9c7816 */ /* 0x000fe2000000009c */
[----:B------:R-:W2:Y:S01]  /*e0c0*/  LDL.LU R169, [R1+0x1f0] ;  /* 0x0001f00001a97983 */ /* 0x000ea20000300800 */
[----:B------:R-:W-:-:S03]  /*e0d0*/  LEA.HI.X R11, R8, R15, R9, 0x1, P3 ;  /* 0x0000000f080b7211 */ /* 0x000fc600018f0c09 */
[----:B------:R0:W-:Y:S04]  /*e0e0*/  @P4 STG.E.U16 desc[UR36][R6.64], R156 ;  /* 0x0000009c06004986 */ /* 0x0001e8000c101524 */
[----:B------:R-:W3:Y:S04]  /*e0f0*/  @P2 LDG.E.LTC128B.U16 R153, desc[UR36][R10.64+0x2] ;  /* 0x000002240a992981 */ /* 0x000ee8000c1e1520 */
[----:B------:R-:W2:Y:S01]  /*e100*/  LDL.LU R168, [R1+0x1f4] ;  /* 0x0001f40001a87983 */ /* 0x000ea20000300800 */
[----:B0-----:R-:W-:-:S03]  /*e110*/  IMAD.WIDE.U32 R156, R155, R18, R164 ;  /* 0x000000129b9c7225 */ /* 0x001fc600078e00a4 */
[----:B------:R-:W2:Y:S01]  /*e120*/  LDL.LU R167, [R1+0x1f8] ;  /* 0x0001f80001a77983 */ /* 0x000ea20000300800 */
[----:B------:R-:W-:-:S03]  /*e130*/  IMAD.IADD R155, R160, 0x1, R157 ;  /* 0x00000001a09b7824 */ /* 0x000fc600078e029d */
[----:B------:R-:W2:Y:S04]  /*e140*/  LDL.LU R166, [R1+0x1fc] ;  /* 0x0001fc0001a67983 */ /* 0x000ea80000300800 */
[----:B------:R-:W4:Y:S01]  /*e150*/  LDL.LU R160, [R1+0x4] ;  /* 0x0000040001a07983 */ /* 0x000f220000300800 */
[----:B------:R-:W-:Y:S02]  /*e160*/  ISETP.GT.AND P1, PT, R3, 0x88, PT ;  /* 0x000000880300780c */ /* 0x000fe40003f24270 */
[----:B------:R-:W-:Y:S02]  /*e170*/  IADD3 R9, P4, R158, R156, RZ ;  /* 0x0000009c9e097210 */ /* 0x000fe40007f9e0ff */
[----:B------:R-:W-:Y:S01]  /*e180*/  ISETP.GT.AND P3, PT, R0, RZ, P1 ;  /* 0x000000ff0000720c */ /* 0x000fe20000f64270 */
[----:B---3--:R-:W-:-:S04]  /*e190*/  IMAD.U32 R8, R153, 0x10000, RZ ;  /* 0x0001000099087824 */ /* 0x008fc800078e00ff */
[----:B------:R-:W-:-:S04]  /*e1a0*/  FMUL R8, R8, R16 ;  /* 0x0000001008087220 */ /* 0x000fc80000400000 */
[----:B----4-:R-:W-:Y:S01]  /*e1b0*/  FFMA R157, R160, R2, R8 ;  /* 0x00000002a09d7223 */ /* 0x010fe20000000008 */
[----:B------:R-:W-:Y:S01]  /*e1c0*/  IMAD.X R160, R155, 0x1, R23, P4 ;  /* 0x000000019ba07824 */ /* 0x000fe200020e0617 */
[----:B------:R-:W-:-:S03]  /*e1d0*/  LEA R8, P4, R9, R14, 0x1 ;  /* 0x0000000e09087211 */ /* 0x000fc600078808ff */
[----:B------:R-:W-:Y:S02]  /*e1e0*/  F2FP.BF16.F32.PACK_AB R157, RZ, R157 ;  /* 0x0000009dff9d723e */ /* 0x000fe400000010ff */
[----:B------:R-:W-:-:S03]  /*e1f0*/  LEA.HI.X R9, R9, R15, R160, 0x1, P4 ;  /* 0x0000000f09097211 */ /* 0x000fc600020f0ca0 */
[----:B------:R0:W-:Y:S04]  /*e200*/  @P2 STG.E.U16 desc[UR36][R6.64+0x2], R157 ;  /* 0x0000029d06002986 */ /* 0x0001e8000c101524 */
[----:B------:R-:W3:Y:S01]  /*e210*/  @P3 LDG.E.LTC128B.U16 R153, desc[UR36][R8.64] ;  /* 0x0000002408993981 */ /* 0x000ee2000c1e1520 */
[----:B------:R-:W-:-:S05]  /*e220*/  IADD3 R156, P2, R20, R156, RZ ;  /* 0x0000009c149c7210 */ /* 0x000fca0007f5e0ff */
[----:B0-----:R-:W-:Y:S01]  /*e230*/  IMAD.X R157, R21, 0x1, R155, P2 ;  /* 0x00000001159d7824 */ /* 0x001fe200010e069b */
[----:B------:R-:W-:Y:S01]  /*e240*/  ISETP.GT.AND P2, PT, R0, 0x1, P1 ;  /* 0x000000010000780c */ /* 0x000fe20000f44270 */
[----:B------:R-:W-:Y:S01]  /*e250*/  IMAD.WIDE.U32 R156, R152, UR43, R156 ;  /* 0x0000002b989c7c25 */ /* 0x000fe2000f8e009c */
[----:B------:R-:W-:-:S03]  /*e260*/  IADD3 R160, P4, R4, UR4, RZ ;  /* 0x0000000404a07c10 */ /* 0x000fc6000ff9e0ff */
[----:B------:R-:W-:Y:S02]  /*e270*/  IMAD.IADD R155, R163, 0x1, R157 ;  /* 0x00000001a39b7824 */ /* 0x000fe400078e029d */
[----:B---3--:R-:W-:-:S04]  /*e280*/  IMAD.U32 R8, R153, 0x10000, RZ ;  /* 0x0001000099087824 */ /* 0x008fc800078e00ff */
[----:B------:R-:W-:-:S04]  /*e290*/  FMUL R8, R8, R16 ;  /* 0x0000001008087220 */ /* 0x000fc80000400000 */
[----:B------:R-:W-:Y:S01]  /*e2a0*/  FFMA R9, R161, R2, R8 ;  /* 0x00000002a1097223 */ /* 0x000fe20000000008 */
[----:B------:R-:W-:-:S04]  /*e2b0*/  LEA R8, P5, R156, R14, 0x1 ;  /* 0x0000000e9c087211 */ /* 0x000fc800078a08ff */
[----:B------:R-:W-:Y:S02]  /*e2c0*/  F2FP.BF16.F32.PACK_AB R9, RZ, R9 ;  /* 0x00000009ff09723e */ /* 0x000fe400000010ff */
[----:B------:R-:W-:Y:S02]  /*e2d0*/  IADD3.X R161, R5, UR5, RZ, P4, !PT ;  /* 0x0000000505a17c10 */ /* 0x000fe4000a7fe4ff */
[----:B------:R-:W-:Y:S02]  /*e2e0*/  PRMT R157, R9, 0x7610, R157 ;  /* 0x00007610099d7816 */ /* 0x000fe4000000009d */
[----:B------:R-:W-:Y:S02]  /*e2f0*/  LEA.HI.X R9, R156, R15, R155, 0x1, P5 ;  /* 0x0000000f9c097211 */ /* 0x000fe400028f0c9b */
[----:B------:R-:W3:Y:S04]  /*e300*/  LDL.LU R156, [R1+0xc] ;  /* 0x00000c00019c7983 */ /* 0x000ee80000300800 */
[----:B------:R0:W-:Y:S04]  /*e310*/  @P3 STG.E.U16 desc[UR36][R160.64], R157 ;  /* 0x0000009da0003986 */ /* 0x0001e8000c101524 */
[----:B------:R-:W4:Y:S01]  /*e320*/  @P2 LDG.E.LTC128B.U16 R153, desc[UR36][R8.64+0x2] ;  /* 0x0000022408992981 */ /* 0x000f22000c1e1520 */
[----:B------:R-:W-:-:S03]  /*e330*/  ISETP.GT.AND P4, PT, R0, 0x8, P0 ;  /* 0x000000080000780c */ /* 0x000fc60000784270 */
[----:B0-----:R-:W2:Y:S01]  /*e340*/  LDL.LU R161, [R1+0xd8] ;  /* 0x0000d80001a17983 */ /* 0x001ea20000300800 */
[----:B----4-:R-:W-:-:S04]  /*e350*/  IMAD.U32 R155, R153, 0x10000, RZ ;  /* 0x00010000999b7824 */ /* 0x010fc800078e00ff */
[----:B------:R-:W-:-:S04]  /*e360*/  FMUL R155, R155, R16 ;  /* 0x000000109b9b7220 */ /* 0x000fc80000400000 */
[----:B---3--:R-:W-:Y:S01]  /*e370*/  FFMA R155, R156, R2, R155 ;  /* 0x000000029c9b7223 */ /* 0x008fe2000000009b */
[----:B------:R-:W-:-:S04]  /*e380*/  IADD3 R156, P3, R4, UR4, RZ ;  /* 0x00000004049c7c10 */ /* 0x000fc8000ff7e0ff */
[----:B------:R-:W-:Y:S02]  /*e390*/  F2FP.BF16.F32.PACK_AB R155, RZ, R155 ;  /* 0x0000009bff9b723e */ /* 0x000fe400000010ff */
[----:B------:R-:W-:-:S05]  /*e3a0*/  IADD3.X R157, R5, UR5, RZ, P3, !PT ;  /* 0x00000005059d7c10 */ /* 0x000fca0009ffe4ff */
[----:B------:R0:W-:Y:S04]  /*e3b0*/  @P2 STG.E.U16 desc[UR36][R156.64+0x2], R155 ;  /* 0x0000029b9c002986 */ /* 0x0001e8000c101524 */
[----:B------:R-:W3:Y:S01]  /*e3c0*/  @P4 LDG.E.LTC128B.U16 R153, desc[UR36][R10.64+0x10] ;  /* 0x000010240a994981 */ /* 0x000ee2000c1e1520 */
[----:B------:R-:W-:-:S03]  /*e3d0*/  ISETP.GT.AND P2, PT, R0, 0x9, P0 ;  /* 0x000000090000780c */ /* 0x000fc60000744270 */
[----:B0-----:R-:W4:Y:S01]  /*e3e0*/  LDL.LU R156, [R1+0x14] ;  /* 0x00001400019c7983 */ /* 0x001f220000300800 */
[----:B------:R-:W-:-:S03]  /*e3f0*/  ISETP.GT.AND P3, PT, R0, 0x8, P1 ;  /* 0x000000080000780c */ /* 0x000fc60000f64270 */
[----:B------:R-:W2:Y:S01]  /*e400*/  LDL.LU R157, [R1+0x18] ;  /* 0x00001800019d7983 */ /* 0x000ea20000300800 */
[----:B---3--:R-:W-:-:S04]  /*e410*/  IMAD.U32 R155, R153, 0x10000, RZ ;  /* 0x00010000999b7824 */ /* 0x008fc800078e00ff */
[----:B------:R-:W-:-:S04]  /*e420*/  FMUL R155, R155, R16 ;  /* 0x000000109b9b7220 */ /* 0x000fc80000400000 */
[----:B------:R-:W-:Y:S02]  /*e430*/  FFMA R155, R35, R2, R155 ;  /* 0x00000002239b7223 */ /* 0x000fe4000000009b */
[----:B------:R-:W5:Y:S03]  /*e440*/  LDL.LU R35, [R1+0x434] ;  /* 0x0004340001237983 */ /* 0x000f660000300800 */
[----:B------:R-:W-:-:S05]  /*e450*/  F2FP.BF16.F32.PACK_AB R155, RZ, R155 ;  /* 0x0000009bff9b723e */ /* 0x000fca00000010ff */
[----:B------:R0:W-:Y:S04]  /*e460*/  @P4 STG.E.U16 desc[UR36][R6.64+0x10], R155 ;  /* 0x0000109b06004986 */ /* 0x0001e8000c101524 */
[----:B------:R-:W0:Y:S02]  /*e470*/  @P2 LDG.E.LTC128B.U16 R153, desc[UR36][R10.64+0x12] ;  /* 0x000012240a992981 */ /* 0x000e24000c1e1520 */
[----:B0-----:R-:W-:-:S04]  /*e480*/  IMAD.U32 R155, R153, 0x10000, RZ ;  /* 0x00010000999b7824 */ /* 0x001fc800078e00ff */
[----:B------:R-:W-:-:S04]  /*e490*/  FMUL R155, R155, R16 ;  /* 0x000000109b9b7220 */ /* 0x000fc80000400000 */
[----:B----4-:R-:W-:-:S05]  /*e4a0*/  FFMA R155, R156, R2, R155 ;  /* 0x000000029c9b7223 */ /* 0x010fca000000009b */
[----:B------:R-:W-:-:S05]  /*e4b0*/  F2FP.BF16.F32.PACK_AB R155, RZ, R155 ;  /* 0x0000009bff9b723e */ /* 0x000fca00000010ff */
[----:B------:R0:W-:Y:S04]  /*e4c0*/  @P2 STG.E.U16 desc[UR36][R6.64+0x12], R155 ;  /* 0x0000129b06002986 */ /* 0x0001e8000c101524 */
[----:B------:R-:W0:Y:S01]  /*e4d0*/  @P3 LDG.E.LTC128B.U16 R153, desc[UR36][R8.64+0x10] ;  /* 0x0000102408993981 */ /* 0x000e22000c1e1520 */
[----:B------:R-:W-:Y:S02]  /*e4e0*/  ISETP.GT.AND P4, PT, R0, 0x9, P1 ;  /* 0x000000090000780c */ /* 0x000fe40000f84270 */
[----:B------:R-:W-:Y:S01]  /*e4f0*/  IADD3 R156, P2, R4, UR4, RZ ;  /* 0x00000004049c7c10 */ /* 0x000fe2000ff5e0ff */
[----:B0-----:R-:W-:-:S04]  /*e500*/  IMAD.U32 R155, R153, 0x10000, RZ ;  /* 0x00010000999b7824 */ /* 0x001fc800078e00ff */
[----:B------:R-:W-:-:S04]  /*e510*/  FMUL R155, R155, R16 ;  /* 0x000000109b9b7220 */ /* 0x000fc80000400000 */
[----:B--2---:R-:W-:Y:S01]  /*e520*/  FFMA R155, R157, R2, R155 ;  /* 0x000000029d9b7223 */ /* 0x004fe2000000009b */
[----:B------:R-:W-:-:S04]  /*e530*/  IADD3.X R157, R5, UR5, RZ, P2, !PT ;  /* 0x00000005059d7c10 */ /* 0x000fc800097fe4ff */
[----:B------:R-:W-:-:S05]  /*e540*/  F2FP.BF16.F32.PACK_AB R155, RZ, R155 ;  /* 0x0000009bff9b723e */ /* 0x000fca00000010ff */
[----:B------:R0:W-:Y:S04]  /*e550*/  @P3 STG.E.U16 desc[UR36][R156.64+0x10], R155 ;  /* 0x0000109b9c003986 */ /* 0x0001e8000c101524 */
[----:B------:R-:W2:Y:S04]  /*e560*/  @P4 LDG.E.LTC128B.U16 R153, desc[UR36][R8.64+0x12] ;  /* 0x0000122408994981 */ /* 0x000ea8000c1e1520 */
[----:B0-----:R-:W3:Y:S01]  /*e570*/  LDL.LU R157, [R1+0x1c] ;  /* 0x00001c00019d7983 */ /* 0x001ee20000300800 */
[----:B------:R-:W-:Y:S02]  /*e580*/  ISETP.GT.AND P3, PT, R0, 0x10, P0 ;  /* 0x000000100000780c */ /* 0x000fe40000764270 */
[----:B------:R-:W-:Y:S01]  /*e590*/  IADD3 R156, P2, R4, UR4, RZ ;  /* 0x00000004049c7c10 */ /* 0x000fe2000ff5e0ff */
[----:B--2---:R-:W-:-:S04]  /*e5a0*/  IMAD.U32 R155, R153, 0x10000, RZ ;  /* 0x00010000999b7824 */ /* 0x004fc800078e00ff */
[----:B------:R-:W-:-:S04]  /*e5b0*/  FMUL R155, R155, R16 ;  /* 0x000000109b9b7220 */ /* 0x000fc80000400000 */
[----:B---3--:R-:W-:Y:S01]  /*e5c0*/  FFMA R155, R157, R2, R155 ;  /* 0x000000029d9b7223 */ /* 0x008fe2000000009b */
[----:B------:R-:W-:-:S04]  /*e5d0*/  IADD3.X R157, R5, UR5, RZ, P2, !PT ;  /* 0x00000005059d7c10 */ /* 0x000fc800097fe4ff */
[----:B------:R-:W-:-:S05]  /*e5e0*/  F2FP.BF16.F32.PACK_AB R155, RZ, R155 ;  /* 0x0000009bff9b723e */ /* 0x000fca00000010ff */
[----:B------:R0:W-:Y:S04]  /*e5f0*/  @P4 STG.E.U16 desc[UR36][R156.64+0x12], R155 ;  /* 0x0000129b9c004986 */ /* 0x0001e8000c101524 */
[----:B------:R-:W2:Y:S01]  /*e600*/  @P3 LDG.E.LTC128B.U16 R153, desc[UR36][R10.64+0x20] ;  /* 0x000020240a993981 */ /* 0x000ea2000c1e1520 */
[----:B------:R-:W-:-:S03]  /*e610*/  ISETP.GT.AND P2, PT, R0, 0x11, P0 ;  /* 0x000000110000780c */ /* 0x000fc60000744270 */
[----:B0-----:R-:W3:Y:S04]  /*e620*/  LDL.LU R156, [R1+0x24] ;  /* 0x00002400019c7983 */ /* 0x001ee80000300800 */
[----:B------:R-:W4:Y:S01]  /*e630*/  LDL.LU R157, [R1+0x28] ;  /* 0x00002800019d7983 */ /* 0x000f220000300800 */
[----:B--2---:R-:W-:-:S04]  /*e640*/  IMAD.U32 R155, R153, 0x10000, RZ ;  /* 0x00010000999b7824 */ /* 0x004fc800078e00ff */
[----:B------:R-:W-:-:S04]  /*e650*/  FMUL R155, R155, R16 ;  /* 0x000000109b9b7220 */ /* 0x000fc80000400000 */
[----:B------:R-:W-:Y:S01]  /*e660*/  FFMA R155, R34, R2, R155 ;  /* 0x00000002229b7223 */ /* 0x000fe2000000009b */
[----:B------:R-:W-:Y:S01]  /*e670*/  ISETP.GT.AND P4, PT, R0, 0x11, P1 ;  /* 0x000000110000780c */ /* 0x000fe20000f84270 */
[----:B------:R-:W5:Y:S03]  /*e680*/  LDL.LU R34, [R1+0x430] ;  /* 0x0004300001227983 */ /* 0x000f660000300800 */
[----:B------:R-:W-:-:S05]  /*e690*/  F2FP.BF16.F32.PACK_AB R155, RZ, R155 ;  /* 0x0000009bff9b723e */ /* 0x000fca00000010ff */
[----:B------:R0:W-:Y:S04]  /*e6a0*/  @P3 STG.E.U16 desc[UR36][R6.64+0x20], R155 ;  /* 0x0000209b06003986 */ /* 0x0001e8000c101524 */
[----:B------:R-:W0:Y:S01]  /*e6b0*/  @P2 LDG.E.LTC128B.U16 R153, desc[UR36][R10.64+0x22] ;  /* 0x000022240a992981 */ /* 0x000e22000c1e1520 */
[----:B------:R-:W-:Y:S01]  /*e6c0*/  ISETP.GT.AND P3, PT, R0, 0x10, P1 ;  /* 0x000000100000780c */ /* 0x000fe20000f64270 */
[----:B0-----:R-:W-:-:S04]  /*e6d0*/  IMAD.U32 R155, R153, 0x10000, RZ ;  /* 0x00010000999b7824 */ /* 0x001fc800078e00ff */
[----:B------:R-:W-:-:S04]  /*e6e0*/  FMUL R155, R155, R16 ;  /* 0x000000109b9b7220 */ /* 0x000fc80000400000 */
[----:B---3--:R-:W-:-:S05]  /*e6f0*/  FFMA R155, R156, R2, R155 ;  /* 0x000000029c9b7223 */ /* 0x008fca000000009b */
[----:B------:R-:W-:-:S05]  /*e700*/  F2FP.BF16.F32.PACK_AB R155, RZ, R155 ;  /* 0x0000009bff9b723e */ /* 0x000fca00000010ff */
[----:B------:R0:W-:Y:S04]  /*e710*/  @P2 STG.E.U16 desc[UR36][R6.64+0x22], R155 ;  /* 0x0000229b06002986 */ /* 0x0001e8000c101524 */
[----:B------:R-:W0:Y:S01]  /*e720*/  @P3 LDG.E.LTC128B.U16 R153, desc[UR36][R8.64+0x20] ;  /* 0x0000202408993981 */ /* 0x000e22000c1e1520 */
[----:B------:R-:W-:Y:S01]  /*e730*/  IADD3 R156, P2, R4, UR4, RZ ;  /* 0x00000004049c7c10 */ /* 0x000fe2000ff5e0ff */
[----:B0-----:R-:W-:-:S04]  /*e740*/  IMAD.U32 R155, R153, 0x10000, RZ ;  /* 0x00010000999b7824 */ /* 0x001fc800078e00ff */
[----:B------:R-:W-:-:S04]  /*e750*/  FMUL R155, R155, R16 ;  /* 0x000000109b9b7220 */ /* 0x000fc80000400000 */
[----:B----4-:R-:W-:Y:S01]  /*e760*/  FFMA R155, R157, R2, R155 ;  /* 0x000000029d9b7223 */ /* 0x010fe2000000009b */
        /* <DEDUP_REMOVED lines=373> */
[----:B------:R-:W2:Y:S04]  /*fec0*/  @P3 LDG.E.LTC128B.U16 R153, desc[UR36][R10.64+0xd0] ;  /* 0x0000d0240a993981 */ /* 0x000ea8000c1e1520 */
[----:B0-----:R-:W3:Y:S01]  /*fed0*/  LDL.LU R156, [R1+0xd0] ;  /* 0x0000d000019c7983 */ /* 0x001ee20000300800 */
[----:B------:R-:W-:-:S03]  /*fee0*/  ISETP.GT.AND P2, PT, R0, 0x69, P0 ;  /* 0x000000690000780c */ /* 0x000fc60000744270 */
[----:B------:R-:W4:Y:S01]  /*fef0*/  LDL.LU R157, [R1+0xd4] ;  /* 0x0000d400019d7983 */ /* 0x000f220000300800 */
[----:B--2---:R-:W-:-:S04]  /*ff00*/  IMAD.U32 R155, R153, 0x10000, RZ ;  /* 0x00010000999b7824 */ /* 0x004fc800078e00ff */
[----:B------:R-:W-:-:S04]  /*ff10*/  FMUL R155, R155, R16 ;  /* 0x000000109b9b7220 */ /* 0x000fc80000400000 */
[----:B---3--:R-:W-:-:S05]  /*ff20*/  FFMA R155, R156, R2, R155 ;  /* 0x000000029c9b7223 */ /* 0x008fca000000009b */
        /* <DEDUP_REMOVED lines=10> */
[----:B------:R-:W-:Y:S02]  /*ffd0*/  ISETP.GT.AND P4, PT, R0, 0x69, P1 ;  /* 0x000000690000780c */ /* 0x000fe40000f84270 */
[----:B------:R-:W-:-:S04]  /*ffe0*/  IADD3 R156, P2, R4, UR4, RZ ;  /* 0x00000004049c7c10 */ /* 0x000fc8000ff5e0ff */
[----:B------:R-:W-:Y:S01]  /*fff0*/  IADD3.X R157, R5, UR5, RZ, P2, !PT ;  /* 0x00000005059d7c10 */ /* 0x000fe200097fe4ff */
[----:B0-----:R-:W-:-:S04]  /*10000*/  IMAD.U32 R155, R153, 0x10000, RZ ;  /* 0x00010000999b7824 */ /* 0x001fc800078e00ff */
[----:B------:R-:W-:-:S04]  /*10010*/  FMUL R155, R155, R16 ;  /* 0x000000109b9b7220 */ /* 0x000fc80000400000 */
[----:B------:R-:W-:-:S05]  /*10020*/  FFMA R155, R161, R2, R155 ;  /* 0x00000002a19b7223 */ /* 0x000fca000000009b */
        /* <DEDUP_REMOVED lines=19> */
[----:B------:R-:W-:-:S04]  /*10160*/  F2FP.BF16.F32.PACK_AB R161, RZ, R161 ;  /* 0x000000a1ffa1723e */ /* 0x000fc800000010ff */
[----:B------:R-:W-:-:S05]  /*10170*/  PRMT R155, R161, 0x7610, R155 ;  /* 0x00007610a19b7816 */ /* 0x000fca000000009b */
[----:B------:R-:W-:Y:S04]  /*10180*/  @P3 STG.E.U16 desc[UR36][R6.64+0xe0], R155 ;  /* 0x0000e09b06003986 */ /* 0x000fe8000c101524 */
[----:B------:R-:W2:Y:S01]  /*10190*/  @P2 LDG.E.LTC128B.U16 R153, desc[UR36][R10.64+0xe2] ;  /* 0x0000e2240a992981 */ /* 0x000ea2000c1e1520 */
[----:B------:R-:W-:Y:S01]  /*101a0*/  ISETP.GT.AND P3, PT, R0, 0x70, P1 ;  /* 0x000000700000780c */ /* 0x000fe20000f64270 */
[----:B--2---:R-:W-:-:S04]  /*101b0*/  IMAD.U32 R157, R153, 0x10000, RZ ;  /* 0x00010000999d7824 */ /* 0x004fc800078e00ff */
[----:B------:R-:W-:-:S04]  /*101c0*/  FMUL R157, R157, R16 ;  /* 0x000000109d9d7220 */ /* 0x000fc80000400000 */
[----:B----4-:R-:W-:-:S05]  /*101d0*/  FFMA R157, R156, R2, R157 ;  /* 0x000000029c9d7223 */ /* 0x010fca000000009d */
[----:B------:R-:W-:-:S05]  /*101e0*/  F2FP.BF16.F32.PACK_AB R157, RZ, R157 ;  /* 0x0000009dff9d723e */ /* 0x000fca00000010ff */
[----:B------:R0:W-:Y:S04]  /*101f0*/  @P2 STG.E.U16 desc[UR36][R6.64+0xe2], R157 ;  /* 0x0000e29d06002986 */ /* 0x0001e8000c101524 */
[----:B------:R-:W2:Y:S01]  /*10200*/  @P3 LDG.E.LTC128B.U16 R153, desc[UR36][R8.64+0xe0] ;  /* 0x0000e02408993981 */ /* 0x000ea2000c1e1520 */
[----:B------:R-:W-:Y:S02]  /*10210*/  ISETP.GT.AND P4, PT, R0, 0x71, P1 ;  /* 0x000000710000780c */ /* 0x000fe40000f84270 */
[----:B------:R-:W-:-:S04]  /*10220*/  IADD3 R156, P2, R4, UR4, RZ ;  /* 0x00000004049c7c10 */ /* 0x000fc8000ff5e0ff */
[----:B0-----:R-:W-:Y:S01]  /*10230*/  IADD3.X R157, R5, UR5, RZ, P2, !PT ;  /* 0x00000005059d7c10 */ /* 0x001fe200097fe4ff */
[----:B--2---:R-:W-:-:S04]  /*10240*/  IMAD.U32 R155, R153, 0x10000, RZ ;  /* 0x00010000999b7824 */ /* 0x004fc800078e00ff */
[----:B------:R-:W-:-:S04]  /*10250*/  FMUL R155, R155, R16 ;  /* 0x000000109b9b7220 */ /* 0x000fc80000400000 */
[----:B------:R-:W-:-:S05]  /*10260*/  FFMA R155, R235, R2, R155 ;  /* 0x00000002eb9b7223 */ /* 0x000fca000000009b */
[----:B------:R-:W-:-:S04]  /*10270*/  F2FP.BF16.F32.PACK_AB R155, RZ, R155 ;  /* 0x0000009bff9b723e */ /* 0x000fc800000010ff */
[----:B------:R-:W-:-:S05]  /*10280*/  PRMT R160, R155, 0x7610, R160 ;  /* 0x000076109ba07816 */ /* 0x000fca00000000a0 */
[----:B------:R0:W-:Y:S04]  /*10290*/  @P3 STG.E.U16 desc[UR36][R156.64+0xe0], R160 ;  /* 0x0000e0a09c003986 */ /* 0x0001e8000c101524 */
[----:B------:R-:W2:Y:S01]  /*102a0*/  @P4 LDG.E.LTC128B.U16 R153, desc[UR36][R8.64+0xe2] ;  /* 0x0000e22408994981 */ /* 0x000ea2000c1e1520 */
[----:B------:R-:W-:Y:S02]  /*102b0*/  ISETP.GT.AND P3, PT, R0, 0x78, P0 ;  /* 0x000000780000780c */ /* 0x000fe40000764270 */
[----:B0-----:R-:W-:-:S04]  /*102c0*/  IADD3 R156, P2, R4, UR4, RZ ;  /* 0x00000004049c7c10 */ /* 0x001fc8000ff5e0ff */
[----:B------:R-:W-:Y:S01]  /*102d0*/  IADD3.X R157, R5, UR5, RZ, P2, !PT ;  /* 0x00000005059d7c10 */ /* 0x000fe200097fe4ff */
[----:B--2---:R-:W-:-:S04]  /*102e0*/  IMAD.U32 R155, R153, 0x10000, RZ ;  /* 0x00010000999b7824 */ /* 0x004fc800078e00ff */
[----:B------:R-:W-:-:S04]  /*102f0*/  FMUL R155, R155, R16 ;  /* 0x000000109b9b7220 */ /* 0x000fc80000400000 */
[----:B------:R-:W-:-:S05]  /*10300*/  FFMA R155, R234, R2, R155 ;  /* 0x00000002ea9b7223 */ /* 0x000fca000000009b */
[----:B------:R-:W-:-:S04]  /*10310*/  F2FP.BF16.F32.PACK_AB R155, RZ, R155 ;  /* 0x0000009bff9b723e */ /* 0x000fc800000010ff */
[----:B------:R-:W-:-:S05]  /*10320*/  PRMT R161, R155, 0x7610, R161 ;  /* 0x000076109ba17816 */ /* 0x000fca00000000a1 */
[----:B------:R0:W-:Y:S04]  /*10330*/  @P4 STG.E.U16 desc[UR36][R156.64+0xe2], R161 ;  /* 0x0000e2a19c004986 */ /* 0x0001e8000c101524 */
[----:B------:R-:W2:Y:S01]  /*10340*/  @P3 LDG.E.LTC128B.U16 R153, desc[UR36][R10.64+0xf0] ;  /* 0x0000f0240a993981 */ /* 0x000ea2000c1e1520 */
[----:B------:R-:W-:Y:S01]  /*10350*/  ISETP.GT.AND P2, PT, R0, 0x79, P0 ;  /* 0x000000790000780c */ /* 0x000fe20000744270 */
[----:B--2---:R-:W-:-:S04]  /*10360*/  IMAD.U32 R155, R153, 0x10000, RZ ;  /* 0x00010000999b7824 */ /* 0x004fc800078e00ff */
[----:B------:R-:W-:-:S04]  /*10370*/  FMUL R155, R155, R16 ;  /* 0x000000109b9b7220 */ /* 0x000fc80000400000 */
[----:B------:R-:W-:-:S05]  /*10380*/  FFMA R155, R233, R2, R155 ;  /* 0x00000002e99b7223 */ /* 0x000fca000000009b */
[----:B------:R-:W-:-:S04]  /*10390*/  F2FP.BF16.F32.PACK_AB R155, RZ, R155 ;  /* 0x0000009bff9b723e */ /* 0x000fc800000010ff */
[----:B0-----:R-:W-:-:S05]  /*103a0*/  PRMT R157, R155, 0x7610, R157 ;  /* 0x000076109b9d7816 */ /* 0x001fca000000009d */
[----:B------:R0:W-:Y:S04]  /*103b0*/  @P3 STG.E.U16 desc[UR36][R6.64+0xf0], R157 ;  /* 0x0000f09d06003986 */ /* 0x0001e8000c101524 */
[----:B------:R-:W2:Y:S01]  /*103c0*/  @P2 LDG.E.LTC128B.U16 R153, desc[UR36][R10.64+0xf2] ;  /* 0x0000f2240a992981 */ /* 0x000ea2000c1e1520 */
[----:B------:R-:W-:Y:S01]  /*103d0*/  ISETP.GT.AND P3, PT, R0, 0x78, P1 ;  /* 0x000000780000780c */ /* 0x000fe20000f64270 */
[----:B--2---:R-:W-:-:S04]  /*103e0*/  IMAD.U32 R155, R153, 0x10000, RZ ;  /* 0x00010000999b7824 */ /* 0x004fc800078e00ff */
[----:B------:R-:W-:-:S04]  /*103f0*/  FMUL R155, R155, R16 ;  /* 0x000000109b9b7220 */ /* 0x000fc80000400000 */
[----:B------:R-:W-:-:S05]  /*10400*/  FFMA R155, R232, R2, R155 ;  /* 0x00000002e89b7223 */ /* 0x000fca000000009b */
[----:B------:R-:W-:-:S04]  /*10410*/  F2FP.BF16.F32.PACK_AB R155, RZ, R155 ;  /* 0x0000009bff9b723e */ /* 0x000fc800000010ff */
[----:B------:R-:W-:-:S05]  /*10420*/  PRMT R160, R155, 0x7610, R160 ;  /* 0x000076109ba07816 */ /* 0x000fca00000000a0 */
[----:B------:R-:W-:Y:S04]  /*10430*/  @P2 STG.E.U16 desc[UR36][R6.64+0xf2], R160 ;  /* 0x0000f2a006002986 */ /* 0x000fe8000c101524 */
        /* <DEDUP_REMOVED lines=48> */
[----:B-1----:R-:W-:-:S04]  /*10740*/  IADD3 R160, P2, R4, UR4, RZ ;  /* 0x0000000404a07c10 */ /* 0x002fc8000ff5e0ff */
        /* <DEDUP_REMOVED lines=31> */
[----:B------:R-:W-:Y:S02]  /*10940*/  PRMT R161, R155, 0x7610, R161 ;  /* 0x000076109ba17816 */ /* 0x000fe400000000a1 */
[----:B------:R-:W-:-:S03]  /*10950*/  PRMT R155, R153, 0x7610, R155 ;  /* 0x00007610999b7816 */ /* 0x000fc6000000009b */
        /* <DEDUP_REMOVED lines=478> */
[----:B------:R-:W-:Y:S04]  /*12740*/  @P4 STG.E.U16 desc[UR36][R160.64+0x1e2], R157 ;  /* 0x0001e29da0004986 */ /* 0x000fe8000c101524 */
        /* <DEDUP_REMOVED lines=26> */
[----:B------:R1:W2:Y:S01]  /*128f0*/  @P1 LDG.E.LTC128B.U16 R155, desc[UR36][R8.64+0x1f2] ;  /* 0x0001f224089b1981 */ /* 0x0002a2000c1e1520 */
[----:B------:R-:W-:-:S05]  /*12900*/  IADD3 R161, P0, R162, 0x100, RZ ;  /* 0x00000100a2a17810 */ /* 0x000fca0007f1e0ff */
[----:B------:R-:W-:-:S04]  /*12910*/  IMAD.X R7, RZ, RZ, UR7, P0 ;  /* 0x00000007ff077e24 */ /* 0x000fc800080e06ff */
[-C--:B------:R-:W-:Y:S01]  /*12920*/  IMAD R6, R7, R18.reuse, RZ ;  /* 0x0000001207067224 */ /* 0x080fe200078e02ff */
[----:B------:R-:W-:Y:S01]  /*12930*/  ISETP.GT.AND P0, PT, R3, 0x100, PT ;  /* 0x000001000300780c */ /* 0x000fe20003f04270 */
[----:B0-----:R-:W-:-:S03]  /*12940*/  IMAD.WIDE.U32 R156, R161, R18, R22 ;  /* 0x00000012a19c7225 */ /* 0x001fc600078e0016 */
[----:B------:R-:W-:Y:S01]  /*12950*/  ISETP.GT.AND P2, PT, R0, RZ, P0 ;  /* 0x000000ff0000720c */ /* 0x000fe20000744270 */
[----:B------:R-:W-:Y:S01]  /*12960*/  IMAD R153, R161, R19, R6 ;  /* 0x00000013a1997224 */ /* 0x000fe200078e0206 */
[----:B------:R-:W-:Y:S02]  /*12970*/  IADD3 R6, P3, R4, UR4, RZ ;  /* 0x0000000404067c10 */ /* 0x000fe4000ff7e0ff */
[----:B------:R-:W-:Y:S01]  /*12980*/  LEA R10, P4, R156, R14, 0x1 ;  /* 0x0000000e9c0a7211 */ /* 0x000fe200078808ff */
[----:B-1----:R-:W-:-:S05]  /*12990*/  IMAD.IADD R8, R157, 0x1, R153 ;  /* 0x000000019d087824 */ /* 0x002fca00078e0299 */
[----:B------:R-:W-:Y:S01]  /*129a0*/  LEA.HI.X R11, R156, R15, R8, 0x1, P4 ;  /* 0x0000000f9c0b7211 */ /* 0x000fe200020f0c08 */
[----:B--2---:R-:W-:-:S04]  /*129b0*/  IMAD.U32 R7, R155, 0x10000, RZ ;  /* 0x000100009b077824 */ /* 0x004fc800078e00ff */
[----:B------:R-:W-:-:S04]  /*129c0*/  FMUL R7, R7, R16 ;  /* 0x0000001007077220 */ /* 0x000fc80000400000 */
[----:B------:R-:W-:-:S05]  /*129d0*/  FFMA R7, R166, R2, R7 ;  /* 0x00000002a6077223 */ /* 0x000fca0000000007 */
[----:B------:R-:W-:Y:S02]  /*129e0*/  F2FP.BF16.F32.PACK_AB R9, RZ, R7 ;  /* 0x00000007ff09723e */ /* 0x000fe400000010ff */
[----:B------:R-:W-:Y:S02]  /*129f0*/  IADD3.X R7, R5, UR5, RZ, P3, !PT ;  /* 0x0000000505077c10 */ /* 0x000fe40009ffe4ff */
[----:B------:R-:W-:-:S05]  /*12a00*/  PRMT R157, R9, 0x7610, R157 ;  /* 0x00007610099d7816 */ /* 0x000fca000000009d */
[----:B------:R0:W-:Y:S04]  /*12a10*/  @P1 STG.E.U16 desc[UR36][R6.64+0x1f2], R157 ;  /* 0x0001f29d06001986 */ /* 0x0001e8000c101524 */
[----:B------:R1:W2:Y:S01]  /*12a20*/  @P2 LDG.E.LTC128B.U16 R155, desc[UR36][R10.64] ;  /* 0x000000240a9b2981 */ /* 0x0002a2000c1e1520 */
[----:B------:R-:W-:-:S04]  /*12a30*/  IMAD.WIDE.U32 R8, R161, R18, R20 ;  /* 0x00000012a1087225 */ /* 0x000fc800078e0014 */
[----:B------:R-:W-:Y:S02]  /*12a40*/  IMAD.U32 R160, RZ, RZ, UR8 ;  /* 0x00000008ffa07e24 */ /* 0x000fe4000f8e00ff */
[----:B0-----:R-:W-:Y:S02]  /*12a50*/  IMAD.IADD R157, R153, 0x1, R9 ;  /* 0x00000001999d7824 */ /* 0x001fe400078e0209 */
[----:B------:R-:W-:Y:S02]  /*12a60*/  IMAD.MOV.U32 R156, RZ, RZ, R8 ;  /* 0x000000ffff9c7224 */ /* 0x000fe400078e0008 */
[----:B------:R-:W-:Y:S02]  /*12a70*/  IMAD.U32 R8, RZ, RZ, UR8 ;  /* 0x00000008ff087e24 */ /* 0x000fe4000f8e00ff */
[----:B------:R-:W-:-:S05]  /*12a80*/  IMAD.U32 R167, RZ, RZ, UR9 ;  /* 0x00000009ffa77e24 */ /* 0x000fca000f8e00ff */
[----:B-1----:R-:W-:Y:S02]  /*12a90*/  SHF.L.U64.HI R11, R8, 0x9, R167 ;  /* 0x00000009080b7819 */ /* 0x002fe400000102a7 */
[----:B------:R-:W-:Y:S01]  /*12aa0*/  ISETP.GT.AND P3, PT, R0, 0x1, P0 ;  /* 0x000000010000780c */ /* 0x000fe20000764270 */
[----:B------:R-:W-:Y:S01]  /*12ab0*/  IMAD.WIDE.U32 R156, R152, UR43, R156 ;  /* 0x0000002b989c7c25 */ /* 0x000fe2000f8e009c */
[----:B------:R-:W-:Y:S03]  /*12ac0*/  BSSY B1, `(.L_x_44) ;  /* 0x000000e000017945 */ /* 0x000fe60003800000 */
[----:B------:R-:W-:Y:S01]  /*12ad0*/  IMAD.IADD R7, R163, 0x1, R157 ;  /* 0x00000001a3077824 */ /* 0x000fe200078e029d */
[----:B------:R-:W-:-:S04]  /*12ae0*/  LEA R6, P4, R156, R14, 0x1 ;  /* 0x0000000e9c067211 */ /* 0x000fc800078808ff */
[----:B------:R-:W-:Y:S01]  /*12af0*/  LEA.HI.X R7, R156, R15, R7, 0x1, P4 ;  /* 0x0000000f9c077211 */ /* 0x000fe200020f0c07 */
[----:B--2---:R-:W-:-:S04]  /*12b00*/  IMAD.U32 R9, R155, 0x10000, RZ ;  /* 0x000100009b097824 */ /* 0x004fc800078e00ff */
[----:B------:R-:W-:Y:S01]  /*12b10*/  FMUL R19, R9, R16 ;  /* 0x0000001009137220 */ /* 0x000fe20000400000 */
[----:B------:R-:W-:-:S03]  /*12b20*/  IMAD.SHL.U32 R9, R160, 0x200, RZ ;  /* 0x00000200a0097824 */ /* 0x000fc600078e00ff */
[----:B------:R-:W-:Y:S02]  /*12b30*/  FFMA R19, R24, R2, R19 ;  /* 0x0000000218137223 */ /* 0x000fe40000000013 */
[----:B------:R-:W-:-:S03]  /*12b40*/  IADD3 R12, P1, R9, R12, RZ ;  /* 0x0000000c090c7210 */ /* 0x000fc60007f3e0ff */
[----:B------:R-:W-:Y:S02]  /*12b50*/  F2FP.BF16.F32.PACK_AB R19, RZ, R19 ;  /* 0x00000013ff13723e */ /* 0x000fe400000010ff */
[----:B------:R-:W-:-:S05]  /*12b60*/  IMAD.X R13, R11, 0x1, R13, P1 ;  /* 0x000000010b0d7824 */ /* 0x000fca00008e060d */
[----:B------:R0:W-:Y:S01]  /*12b70*/  @P2 STG.E.U16 desc[UR36][R12.64], R19 ;  /* 0x000000130c002986 */ /* 0x0001e2000c101524 */
[----:B------:R-:W-:Y:S05]  /*12b80*/  @!P3 BRA `(.L_x_45) ;  /* 0x000000000004b947 */ /* 0x000fea0003800000 */
[----:B------:R1:W5:Y:S02]  /*12b90*/  LDG.E.LTC128B.U16 R155, desc[UR36][R6.64+0x2] ;  /* 0x00000224069b7981 */ /* 0x000364000c1e1520 */
.L_x_45:
[----:B------:R-:W-:Y:S05]  /*12ba0*/  BSYNC B1 ;  /* 0x0000000000017941 */ /* 0x000fea0003800000 */
.L_x_44:
[----:B0----5:R-:W-:Y:S01]  /*12bb0*/  IMAD.U32 R19, R155, 0x10000, RZ ;  /* 0x000100009b137824 */ /* 0x021fe200078e00ff */
[----:B------:R-:W-:Y:S01]  /*12bc0*/  ISETP.GT.AND P1, PT, R3, 0x108, PT ;  /* 0x000001080300780c */ /* 0x000fe20003f24270 */
[----:B------:R-:W-:Y:S02]  /*12bd0*/  BSSY B1, `(.L_x_46) ;  /* 0x0000010000017945 */ /* 0x000fe40003800000 */
[----:B------:R-:W-:Y:S01]  /*12be0*/  FMUL R8, R19, R16 ;  /* 0x0000001013087220 */ /* 0x000fe20000400000 */
[----:B------:R-:W-:Y:S01]  /*12bf0*/  IMAD.WIDE.U32 R18, R161, R18, R164 ;  /* 0x00000012a1127225 */ /* 0x000fe200078e00a4 */
[----:B------:R-:W-:-:S03]  /*12c00*/  ISETP.GT.AND P2, PT, R0, RZ, P1 ;  /* 0x000000ff0000720c */ /* 0x000fc60000f44270 */
[----:B------:R-:W-:Y:S01]  /*12c10*/  FFMA R8, R25, R2, R8 ;  /* 0x0000000219087223 */ /* 0x000fe20000000008 */
[----:B------:R-:W-:Y:S01]  /*12c20*/  IMAD.IADD R153, R153, 0x1, R19 ;  /* 0x0000000199997824 */ /* 0x000fe200078e0213 */
[-C--:B------:R-:W-:Y:S02]  /*12c30*/  IADD3 R158, P4, R158, R18.reuse, RZ ;  /* 0x000000129e9e7210 */ /* 0x080fe40007f9e0ff */
[----:B------:R-:W-:Y:S02]  /*12c40*/  IADD3 R20, P5, R20, R18, RZ ;  /* 0x0000001214147210 */ /* 0x000fe40007fbe0ff */
[----:B------:R-:W-:Y:S01]  /*12c50*/  F2FP.BF16.F32.PACK_AB R8, RZ, R8 ;  /* 0x00000008ff08723e */ /* 0x000fe200000010ff */
[----:B------:R-:W-:Y:S01]  /*12c60*/  IMAD.X R22, R153, 0x1, R23, P4 ;  /* 0x0000000199167824 */ /* 0x000fe200020e0617 */
[C---:B------:R-:W-:Y:S01]  /*12c70*/  LEA R18, P4, R158.reuse, R14, 0x1 ;  /* 0x0000000e9e127211 */ /* 0x040fe200078808ff */
[----:B------:R-:W-:Y:S02]  /*12c80*/  IMAD.X R21, R21, 0x1, R153, P5 ;  /* 0x0000000115157824 */ /* 0x000fe400028e0699 */
[----:B------:R0:W-:Y:S01]  /*12c90*/  @P3 STG.E.U16 desc[UR36][R12.64+0x2], R8 ;  /* 0x000002080c003986 */ /* 0x0001e2000c101524 */
[----:B------:R-:W-:Y:S01]  /*12ca0*/  LEA.HI.X R19, R158, R15, R22, 0x1, P4 ;  /* 0x0000000f9e137211 */ /* 0x000fe200020f0c16 */
[----:B------:R-:W-:Y:S08]  /*12cb0*/  @!P2 BRA `(.L_x_47) ;  /* 0x000000000004a947 */ /* 0x000ff00003800000 */
[----:B------:R2:W5:Y:S02]  /*12cc0*/  LDG.E.LTC128B.U16 R155, desc[UR36][R18.64] ;  /* 0x00000024129b7981 */ /* 0x000564000c1e1520 */
.L_x_47:
[----:B------:R-:W-:Y:S05]  /*12cd0*/  BSYNC B1 ;  /* 0x0000000000017941 */ /* 0x000fea0003800000 */
.L_x_46:
[----:B-----5:R-:W-:Y:S01]  /*12ce0*/  IMAD.U32 R3, R155, 0x10000, RZ ;  /* 0x000100009b037824 */ /* 0x020fe200078e00ff */
[----:B--2---:R-:W-:Y:S01]  /*12cf0*/  IADD3 R18, P3, R9, R4, RZ ;  /* 0x0000000409127210 */ /* 0x004fe20007f7e0ff */
[----:B------:R-:W-:Y:S01]  /*12d00*/  IMAD.WIDE.U32 R152, R152, UR43, R20 ;  /* 0x0000002b98987c25 */ /* 0x000fe2000f8e0014 */
[----:B------:R-:W-:Y:S03]  /*12d10*/  BSSY B1, `(.L_x_48) ;  /* 0x000000c000017945 */ /* 0x000fe60003800000 */
[----:B------:R-:W-:Y:S01]  /*12d20*/  FMUL R3, R3, R16 ;  /* 0x0000001003037220 */ /* 0x000fe20000400000 */
[----:B------:R-:W-:Y:S01]  /*12d30*/  IMAD.X R19, R11, 0x1, R5, P3 ;  /* 0x000000010b137824 */ /* 0x000fe200018e0605 */
[----:B------:R-:W-:Y:S02]  /*12d40*/  LEA R14, P4, R152, R14, 0x1 ;  /* 0x0000000e980e7211 */ /* 0x000fe400078808ff */
[----:B------:R-:W-:Y:S01]  /*12d50*/  FFMA R3, R26, R2, R3 ;  /* 0x000000021a037223 */ /* 0x000fe20000000003 */
[----:B------:R-:W-:-:S04]  /*12d60*/  IMAD.IADD R163, R163, 0x1, R153 ;  /* 0x00000001a3a37824 */ /* 0x000fc800078e0299 */
[----:B------:R-:W-:Y:S02]  /*12d70*/  F2FP.BF16.F32.PACK_AB R3, RZ, R3 ;  /* 0x00000003ff03723e */ /* 0x000fe400000010ff */
[----:B------:R-:W-:Y:S02]  /*12d80*/  LEA.HI.X R15, R152, R15, R163, 0x1, P4 ;  /* 0x0000000f980f7211 */ /* 0x000fe400020f0ca3 */
[----:B------:R-:W-:Y:S01]  /*12d90*/  ISETP.GT.AND P4, PT, R0, 0x1, P1 ;  /* 0x000000010000780c */ /* 0x000fe20000f84270 */
[----:B------:R2:W-:-:S12]  /*12da0*/  @P2 STG.E.U16 desc[UR36][R18.64], R3 ;  /* 0x0000000312002986 */ /* 0x0005d8000c101524 */
[----:B--2---:R-:W-:Y:S05]  /*12db0*/  @!P4 BRA `(.L_x_49) ;  /* 0x000000000004c947 */ /* 0x004fea0003800000 */
[----:B------:R2:W5:Y:S02]  /*12dc0*/  LDG.E.LTC128B.U16 R155, desc[UR36][R14.64+0x2] ;  /* 0x000002240e9b7981 */ /* 0x000564000c1e1520 */
.L_x_49:
[----:B------:R-:W-:Y:S05]  /*12dd0*/  BSYNC B1 ;  /* 0x0000000000017941 */ /* 0x000fea0003800000 */
.L_x_48:
[----:B-----5:R-:W-:Y:S01]  /*12de0*/  IMAD.U32 R3, R155, 0x10000, RZ ;  /* 0x000100009b037824 */ /* 0x020fe200078e00ff */
[----:B------:R-:W-:Y:S01]  /*12df0*/  IADD3 R18, P2, R9, R4, RZ ;  /* 0x0000000409127210 */ /* 0x000fe20007f5e0ff */
[----:B------:R-:W-:Y:S01]  /*12e00*/  BSSY B1, `(.L_x_50) ;  /* 0x0000009000017945 */ /* 0x000fe20003800000 */
[----:B------:R-:W-:Y:S01]  /*12e10*/  ISETP.GT.AND P3, PT, R0, 0x8, P0 ;  /* 0x000000080000780c */ /* 0x000fe20000764270 */
[----:B0-----:R-:W-:Y:S02]  /*12e20*/  FMUL R8, R3, R16 ;  /* 0x0000001003087220 */ /* 0x001fe40000400000 */
[----:B------:R-:W-:Y:S02]  /*12e30*/  IMAD.X R19, R11, 0x1, R5, P2 ;  /* 0x000000010b137824 */ /* 0x000fe400010e0605 */
[----:B------:R-:W-:-:S05]  /*12e40*/  FFMA R8, R27, R2, R8 ;  /* 0x000000021b087223 */ /* 0x000fca0000000008 */
[----:B------:R-:W-:-:S05]  /*12e50*/  F2FP.BF16.F32.PACK_AB R8, RZ, R8 ;  /* 0x00000008ff08723e */ /* 0x000fca00000010ff */
[----:B------:R0:W-:Y:S01]  /*12e60*/  @P4 STG.E.U16 desc[UR36][R18.64+0x2], R8 ;  /* 0x0000020812004986 */ /* 0x0001e2000c101524 */
[----:B------:R-:W-:Y:S05]  /*12e70*/  @!P3 BRA `(.L_x_51) ;  /* 0x000000000004b947 */ /* 0x000fea0003800000 */
[----:B------:R3:W5:Y:S02]  /*12e80*/  LDG.E.LTC128B.U16 R155, desc[UR36][R6.64+0x10] ;  /* 0x00001024069b7981 */ /* 0x000764000c1e1520 */
.L_x_51:
[----:B------:R-:W-:Y:S05]  /*12e90*/  BSYNC B1 ;  /* 0x0000000000017941 */ /* 0x000fea0003800000 */
.L_x_50:
[----:B-----5:R-:W-:Y:S01]  /*12ea0*/  IMAD.U32 R3, R155, 0x10000, RZ ;  /* 0x000100009b037824 */ /* 0x020fe200078e00ff */
[----:B------:R-:W-:Y:S01]  /*12eb0*/  ISETP.GT.AND P2, PT, R0, 0x9, P0 ;  /* 0x000000090000780c */ /* 0x000fe20000744270 */
[----:B------:R-:W-:Y:S02]  /*12ec0*/  BSSY B1, `(.L_x_52) ;  /* 0x0000007000017945 */ /* 0x000fe40003800000 */
[----:B------:R-:W-:-:S04]  /*12ed0*/  FMUL R3, R3, R16 ;  /* 0x0000001003037220 */ /* 0x000fc80000400000 */
[----:B------:R-:W-:-:S05]  /*12ee0*/  FFMA R3, R28, R2, R3 ;  /* 0x000000021c037223 */ /* 0x000fca0000000003 */
[----:B------:R-:W-:-:S05]  /*12ef0*/  F2FP.BF16.F32.PACK_AB R3, RZ, R3 ;  /* 0x00000003ff03723e */ /* 0x000fca00000010ff */
[----:B------:R4:W-:Y:S01]  /*12f00*/  @P3 STG.E.U16 desc[UR36][R12.64+0x10], R3 ;  /* 0x000010030c003986 */ /* 0x0009e2000c101524 */
[----:B------:R-:W-:Y:S05]  /*12f10*/  @!P2 BRA `(.L_x_53) ;  /* 0x000000000004a947 */ /* 0x000fea0003800000 */
[----:B------:R0:W5:Y:S02]  /*12f20*/  LDG.E.LTC128B.U16 R155, desc[UR36][R6.64+0x12] ;  /* 0x00001224069b7981 */ /* 0x000164000c1e1520 */
.L_x_53:
[----:B------:R-:W-:Y:S05]  /*12f30*/  BSYNC B1 ;  /* 0x0000000000017941 */ /* 0x000fea0003800000 */
.L_x_52:
[----:B----45:R-:W-:Y:S01]  /*12f40*/  IMAD.U32 R3, R155, 0x10000, RZ ;  /* 0x000100009b037824 */ /* 0x030fe200078e00ff */
[----:B------:R-:W-:Y:S01]  /*12f50*/  ISETP.GT.AND P3, PT, R0, 0x8, P1 ;  /* 0x000000080000780c */ /* 0x000fe20000f64270 */
[----:B------:R-:W-:Y:S02]  /*12f60*/  BSSY B1, `(.L_x_54) ;  /* 0x0000007000017945 */ /* 0x000fe40003800000 */
[----:B0-----:R-:W-:-:S04]  /*12f70*/  FMUL R8, R3, R16 ;  /* 0x0000001003087220 */ /* 0x001fc80000400000 */
[----:B------:R-:W-:-:S05]  /*12f80*/  FFMA R8, R29, R2, R8 ;  /* 0x000000021d087223 */ /* 0x000fca0000000008 */
[----:B------:R-:W-:-:S05]  /*12f90*/  F2FP.BF16.F32.PACK_AB R8, RZ, R8 ;  /* 0x00000008ff08723e */ /* 0x000fca00000010ff */
[----:B------:R0:W-:Y:S01]  /*12fa0*/  @P2 STG.E.U16 desc[UR36][R12.64+0x12], R8 ;  /* 0x000012080c002986 */ /* 0x0001e2000c101524 */
[----:B------:R-:W-:Y:S05]  /*12fb0*/  @!P3 BRA `(.L_x_55) ;  /* 0x000000000004b947 */ /* 0x000fea0003800000 */
[----:B------:R4:W5:Y:S02]  /*12fc0*/  LDG.E.LTC128B.U16 R155, desc[UR36][R14.64+0x10] ;  /* 0x000010240e9b7981 */ /* 0x000964000c1e1520 */
.L_x_55:
[----:B------:R-:W-:Y:S05]  /*12fd0*/  BSYNC B1 ;  /* 0x0000000000017941 */ /* 0x000fea0003800000 */
.L_x_54:
[----:B-----5:R-:W-:Y:S01]  /*12fe0*/  IMAD.U32 R3, R155, 0x10000, RZ ;  /* 0x000100009b037824 */ /* 0x020fe200078e00ff */
[----:B------:R-:W-:Y:S01]  /*12ff0*/  IADD3 R18, P2, R4, R9, RZ ;  /* 0x0000000904127210 */ /* 0x000fe20007f5e0ff */
[----:B------:R-:W-:Y:S01]  /*13000*/  BSSY B1, `(.L_x_56) ;  /* 0x0000009000017945 */ /* 0x000fe20003800000 */
[----:B------:R-:W-:Y:S01]  /*13010*/  ISETP.GT.AND P4, PT, R0, 0x9, P1 ;  /* 0x000000090000780c */ /* 0x000fe20000f84270 */
[----:B------:R-:W-:Y:S02]  /*13020*/  FMUL R3, R3, R16 ;  /* 0x0000001003037220 */ /* 0x000fe40000400000 */
[----:B------:R-:W-:Y:S02]  /*13030*/  IMAD.X R19, R5, 0x1, R11, P2 ;  /* 0x0000000105137824 */ /* 0x000fe400010e060b */
[----:B------:R-:W-:-:S05]  /*13040*/  FFMA R3, R30, R2, R3 ;  /* 0x000000021e037223 */ /* 0x000fca0000000003 */
[----:B------:R-:W-:-:S05]  /*13050*/  F2FP.BF16.F32.PACK_AB R3, RZ, R3 ;  /* 0x00000003ff03723e */ /* 0x000fca00000010ff */
[----:B------:R0:W-:Y:S01]  /*13060*/  @P3 STG.E.U16 desc[UR36][R18.64+0x10], R3 ;  /* 0x0000100312003986 */ /* 0x0001e2000c101524 */
[----:B------:R-:W-:Y:S05]  /*13070*/  @!P4 BRA `(.L_x_57) ;  /* 0x000000000004c947 */ /* 0x000fea0003800000 */
[----:B------:R0:W5:Y:S02]  /*13080*/  LDG.E.LTC128B.U16 R155, desc[UR36][R14.64+0x12] ;  /* 0x000012240e9b7981 */ /* 0x000164000c1e1520 */
.L_x_57:
[----:B------:R-:W-:Y:S05]  /*13090*/  BSYNC B1 ;  /* 0x0000000000017941 */ /* 0x000fea0003800000 */
.L_x_56:
[----:B0----5:R-:W-:Y:S01]  /*130a0*/  IMAD.U32 R3, R155, 0x10000, RZ ;  /* 0x000100009b037824 */ /* 0x021fe200078e00ff */
        /* <DEDUP_REMOVED lines=10> */
.L_x_59:
[----:B------:R-:W-:Y:S05]  /*13150*/  BSYNC B1 ;  /* 0x0000000000017941 */ /* 0x000fea0003800000 */
.L_x_58:
        /* <DEDUP_REMOVED lines=9> */
.L_x_61:
[----:B------:R-:W-:Y:S05]  /*131f0*/  BSYNC B1 ;  /* 0x0000000000017941 */ /* 0x000fea0003800000 */
.L_x_60:
[----:B0----5:R-:W-:Y:S01]  /*13200*/  IMAD.U32 R3, R155, 0x10000, RZ ;  /* 0x000100009b037824 */ /* 0x021fe200078e00ff */
        /* <DEDUP_REMOVED lines=8> */
.L_x_63:
[----:B------:R-:W-:Y:S05]  /*13290*/  BSYNC B1 ;  /* 0x0000000000017941 */ /* 0x000fea0003800000 */
.L_x_62:
        /* <DEDUP_REMOVED lines=11> */
.L_x_65:
[----:B------:R-:W-:Y:S05]  /*13350*/  BSYNC B1 ;  /* 0x0000000000017941 */ /* 0x000fea0003800000 */
.L_x_64:
        /* <DEDUP_REMOVED lines=11> */
.L_x_67:
[----:B------:R-:W-:Y:S05]  /*13410*/  BSYNC B1 ;  /* 0x0000000000017941 */ /* 0x000fea0003800000 */
.L_x_66:
        /* <DEDUP_REMOVED lines=9> */
.L_x_69:
[----:B------:R-:W-:Y:S05]  /*134b0*/  BSYNC B1 ;  /* 0x0000000000017941 */ /* 0x000fea0003800000 */
.L_x_68:
        /* <DEDUP_REMOVED lines=9> */
.L_x_71:
[----:B------:R-:W-:Y:S05]  /*13550*/  BSYNC B1 ;  /* 0x0000000000017941 */ /* 0x000fea0003800000 */
.L_x_70:
        /* <DEDUP_REMOVED lines=11> */
.L_x_73:
[----:B------:R-:W-:Y:S05]  /*13610*/  BSYNC B1 ;  /* 0x0000000000017941 */ /* 0x000fea0003800000 */
.L_x_72:
        /* <DEDUP_REMOVED lines=11> */
.L_x_75:
[----:B------:R-:W-:Y:S05]  /*136d0*/  BSYNC B1 ;  /* 0x0000000000017941 */ /* 0x000fea0003800000 */
.L_x_74:
        /* <DEDUP_REMOVED lines=9> */
.L_x_77:
[----:B------:R-:W-:Y:S05]  /*13770*/  BSYNC B1 ;  /* 0x0000000000017941 */ /* 0x000fea0003800000 */
.L_x_76:
        /* <DEDUP_REMOVED lines=9> */
.L_x_79:
[----:B------:R-:W-:Y:S05]  /*13810*/  BSYNC B1 ;  /* 0x0000000000017941 */ /* 0x000fea0003800000 */
.L_x_78:
        /* <DEDUP_REMOVED lines=11> */
.L_x_81:
[----:B------:R-:W-:Y:S05]  /*138d0*/  BSYNC B1 ;  /* 0x0000000000017941 */ /* 0x000fea0003800000 */
.L_x_80:
        /* <DEDUP_REMOVED lines=11> */
.L_x_83:
[----:B------:R-:W-:Y:S05]  /*13990*/  BSYNC B1 ;  /* 0x0000000000017941 */ /* 0x000fea0003800000 */
.L_x_82:
        /* <DEDUP_REMOVED lines=9> */
.L_x_85:
[----:B------:R-:W-:Y:S05]  /*13a30*/  BSYNC B1 ;  /* 0x0000000000017941 */ /* 0x000fea0003800000 */
.L_x_84:
        /* <DEDUP_REMOVED lines=9> */
.L_x_87:
[----:B------:R-:W-:Y:S05]  /*13ad0*/  BSYNC B1 ;  /* 0x0000000000017941 */ /* 0x000fea0003800000 */
.L_x_86:
        /* <DEDUP_REMOVED lines=11> */
.L_x_89:
[----:B------:R-:W-:Y:S05]  /*13b90*/  BSYNC B1 ;  /* 0x0000000000017941 */ /* 0x000fea0003800000 */
.L_x_88:
        /* <DEDUP_REMOVED lines=11> */
.L_x_91:
[----:B------:R-:W-:Y:S05]  /*13c50*/  BSYNC B1 ;  /* 0x0000000000017941 */ /* 0x000fea0003800000 */
.L_x_90:
        /* <DEDUP_REMOVED lines=9> */
.L_x_93:
[----:B------:R-:W-:Y:S05]  /*13cf0*/  BSYNC B1 ;  /* 0x0000000000017941 */ /* 0x000fea0003800000 */
.L_x_92:
        /* <DEDUP_REMOVED lines=9> */
.L_x_95:
[----:B------:R-:W-:Y:S05]  /*13d90*/  BSYNC B1 ;  /* 0x0000000000017941 */ /* 0x000fea0003800000 */
.L_x_94:
        /* <DEDUP_REMOVED lines=11> */
.L_x_97:
[----:B------:R-:W-:Y:S05]  /*13e50*/  BSYNC B1 ;  /* 0x0000000000017941 */ /* 0x000fea0003800000 */
.L_x_96:
        /* <DEDUP_REMOVED lines=11> */
.L_x_99:
[----:B------:R-:W-:Y:S05]  /*13f10*/  BSYNC B1 ;  /* 0x0000000000017941 */ /* 0x000fea0003800000 */
.L_x_98:
        /* <DEDUP_REMOVED lines=9> */
.L_x_101:
[----:B------:R-:W-:Y:S05]  /*13fb0*/  BSYNC B1 ;  /* 0x0000000000017941 */ /* 0x000fea0003800000 */
.L_x_100:
        /* <DEDUP_REMOVED lines=9> */
.L_x_103:
[----:B------:R-:W-:Y:S05]  /*14050*/  BSYNC B1 ;  /* 0x0000000000017941 */ /* 0x000fea0003800000 */
.L_x_102:
        /* <DEDUP_REMOVED lines=11> */
.L_x_105:
[----:B------:R-:W-:Y:S05]  /*14110*/  BSYNC B1 ;  /* 0x0000000000017941 */ /* 0x000fea0003800000 */
.L_x_104:
        /* <DEDUP_REMOVED lines=11> */
.L_x_107:
[----:B------:R-:W-:Y:S05]  /*141d0*/  BSYNC B1 ;  /* 0x0000000000017941 */ /* 0x000fea0003800000 */
.L_x_106:
        /* <DEDUP_REMOVED lines=9> */
.L_x_109:
[----:B------:R-:W-:Y:S05]  /*14270*/  BSYNC B1 ;  /* 0x0000000000017941 */ /* 0x000fea0003800000 */
.L_x_108:
        /* <DEDUP_REMOVED lines=9> */
.L_x_111:
[----:B------:R-:W-:Y:S05]  /*14310*/  BSYNC B1 ;  /* 0x0000000000017941 */ /* 0x000fea0003800000 */
.L_x_110:
        /* <DEDUP_REMOVED lines=11> */
.L_x_113:
[----:B------:R-:W-:Y:S05]  /*143d0*/  BSYNC B1 ;  /* 0x0000000000017941 */ /* 0x000fea0003800000 */
.L_x_112:
        /* <DEDUP_REMOVED lines=11> */
.L_x_115:
[----:B------:R-:W-:Y:S05]  /*14490*/  BSYNC B1 ;  /* 0x0000000000017941 */ /* 0x000fea0003800000 */
.L_x_114:
        /* <DEDUP_REMOVED lines=9> */
.L_x_117:
[----:B------:R-:W-:Y:S05]  /*14530*/  BSYNC B1 ;  /* 0x0000000000017941 */ /* 0x000fea0003800000 */
.L_x_116:
        /* <DEDUP_REMOVED lines=9> */
.L_x_119:
[----:B------:R-:W-:Y:S05]  /*145d0*/  BSYNC B1 ;  /* 0x0000000000017941 */ /* 0x000fea0003800000 */
.L_x_118:
        /* <DEDUP_REMOVED lines=11> */
.L_x_121:
[----:B------:R-:W-:Y:S05]  /*14690*/  BSYNC B1 ;  /* 0x0000000000017941 */ /* 0x000fea0003800000 */
.L_x_120:
        /* <DEDUP_REMOVED lines=11> */
.L_x_123:
[----:B------:R-:W-:Y:S05]  /*14750*/  BSYNC B1 ;  /* 0x0000000000017941 */ /* 0x000fea0003800000 */
.L_x_122:
        /* <DEDUP_REMOVED lines=9> */
.L_x_125:
[----:B------:R-:W-:Y:S05]  /*147f0*/  BSYNC B1 ;  /* 0x0000000000017941 */ /* 0x000fea0003800000 */
.L_x_124:
        /* <DEDUP_REMOVED lines=9> */
.L_x_127:
[----:B------:R-:W-:Y:S05]  /*14890*/  BSYNC B1 ;  /* 0x0000000000017941 */ /* 0x000fea0003800000 */
.L_x_126:
        /* <DEDUP_REMOVED lines=11> */
.L_x_129:
[----:B------:R-:W-:Y:S05]  /*14950*/  BSYNC B1 ;  /* 0x0000000000017941 */ /* 0x000fea0003800000 */
.L_x_128:
        /* <DEDUP_REMOVED lines=11> */
.L_x_131:
[----:B------:R-:W-:Y:S05]  /*14a10*/  BSYNC B1 ;  /* 0x0000000000017941 */ /* 0x000fea0003800000 */
.L_x_130:
        /* <DEDUP_REMOVED lines=9> */
.L_x_133:
[----:B------:R-:W-:Y:S05]  /*14ab0*/  BSYNC B1 ;  /* 0x0000000000017941 */ /* 0x000fea0003800000 */
.L_x_132:
        /* <DEDUP_REMOVED lines=9> */
.L_x_135:
[----:B------:R-:W-:Y:S05]  /*14b50*/  BSYNC B1 ;  /* 0x0000000000017941 */ /* 0x000fea0003800000 */
.L_x_134:
        /* <DEDUP_REMOVED lines=11> */
.L_x_137:
[----:B------:R-:W-:Y:S05]  /*14c10*/  BSYNC B1 ;  /* 0x0000000000017941 */ /* 0x000fea0003800000 */
.L_x_136:
        /* <DEDUP_REMOVED lines=11> */
.L_x_139:
[----:B------:R-:W-:Y:S05]  /*14cd0*/  BSYNC B1 ;  /* 0x0000000000017941 */ /* 0x000fea0003800000 */
.L_x_138:
        /* <DEDUP_REMOVED lines=9> */
.L_x_141:
[----:B------:R-:W-:Y:S05]  /*14d70*/  BSYNC B1 ;  /* 0x0000000000017941 */ /* 0x000fea0003800000 */
.L_x_140:
        /* <DEDUP_REMOVED lines=9> */
.L_x_143:
[----:B------:R-:W-:Y:S05]  /*14e10*/  BSYNC B1 ;  /* 0x0000000000017941 */ /* 0x000fea0003800000 */
.L_x_142:
        /* <DEDUP_REMOVED lines=11> */
.L_x_145:
[----:B------:R-:W-:Y:S05]  /*14ed0*/  BSYNC B1 ;  /* 0x0000000000017941 */ /* 0x000fea0003800000 */
.L_x_144:
        /* <DEDUP_REMOVED lines=11> */
.L_x_147:
[----:B------:R-:W-:Y:S05]  /*14f90*/  BSYNC B1 ;  /* 0x0000000000017941 */ /* 0x000fea0003800000 */
.L_x_146:
        /* <DEDUP_REMOVED lines=9> */
.L_x_149:
[----:B------:R-:W-:Y:S05]  /*15030*/  BSYNC B1 ;  /* 0x0000000000017941 */ /* 0x000fea0003800000 */
.L_x_148:
        /* <DEDUP_REMOVED lines=9> */
.L_x_151:
[----:B------:R-:W-:Y:S05]  /*150d0*/  BSYNC B1 ;  /* 0x0000000000017941 */ /* 0x000fea0003800000 */
.L_x_150:
        /* <DEDUP_REMOVED lines=11> */
.L_x_153:
[----:B------:R-:W-:Y:S05]  /*15190*/  BSYNC B1 ;  /* 0x0000000000017941 */ /* 0x000fea0003800000 */
.L_x_152:
        /* <DEDUP_REMOVED lines=11> */
.L_x_155:
[----:B------:R-:W-:Y:S05]  /*15250*/  BSYNC B1 ;  /* 0x0000000000017941 */ /* 0x000fea0003800000 */
.L_x_154:
        /* <DEDUP_REMOVED lines=9> */
.L_x_157:
[----:B------:R-:W-:Y:S05]  /*152f0*/  BSYNC B1 ;  /* 0x0000000000017941 */ /* 0x000fea0003800000 */
.L_x_156:
        /* <DEDUP_REMOVED lines=9> */
.L_x_159:
[----:B------:R-:W-:Y:S05]  /*15390*/  BSYNC B1 ;  /* 0x0000000000017941 */ /* 0x000fea0003800000 */
.L_x_158:
        /* <DEDUP_REMOVED lines=11> */
.L_x_161:
[----:B------:R-:W-:Y:S05]  /*15450*/  BSYNC B1 ;  /* 0x0000000000017941 */ /* 0x000fea0003800000 */
.L_x_160:
        /* <DEDUP_REMOVED lines=11> */
.L_x_163:
[----:B------:R-:W-:Y:S05]  /*15510*/  BSYNC B1 ;  /* 0x0000000000017941 */ /* 0x000fea0003800000 */
.L_x_162:
        /* <DEDUP_REMOVED lines=9> */
.L_x_165:
[----:B------:R-:W-:Y:S05]  /*155b0*/  BSYNC B1 ;  /* 0x0000000000017941 */ /* 0x000fea0003800000 */
.L_x_164:
        /* <DEDUP_REMOVED lines=9> */
.L_x_167:
[----:B------:R-:W-:Y:S05]  /*15650*/  BSYNC B1 ;  /* 0x0000000000017941 */ /* 0x000fea0003800000 */
.L_x_166:
        /* <DEDUP_REMOVED lines=11> */
.L_x_169:
[----:B------:R-:W-:Y:S05]  /*15710*/  BSYNC B1 ;  /* 0x0000000000017941 */ /* 0x000fea0003800000 */
.L_x_168:
        /* <DEDUP_REMOVED lines=11> */
.L_x_171:
[----:B------:R-:W-:Y:S05]  /*157d0*/  BSYNC B1 ;  /* 0x0000000000017941 */ /* 0x000fea0003800000 */
.L_x_170:
        /* <DEDUP_REMOVED lines=9> */
.L_x_173:
[----:B------:R-:W-:Y:S05]  /*15870*/  BSYNC B1 ;  /* 0x0000000000017941 */ /* 0x000fea0003800000 */
.L_x_172:
        /* <DEDUP_REMOVED lines=9> */
.L_x_175:
[----:B------:R-:W-:Y:S05]  /*15910*/  BSYNC B1 ;  /* 0x0000000000017941 */ /* 0x000fea0003800000 */
.L_x_174:
        /* <DEDUP_REMOVED lines=11> */
.L_x_177:
[----:B------:R-:W-:Y:S05]  /*159d0*/  BSYNC B1 ;  /* 0x0000000000017941 */ /* 0x000fea0003800000 */
.L_x_176:
        /* <DEDUP_REMOVED lines=11> */
.L_x_179:
[----:B------:R-:W-:Y:S05]  /*15a90*/  BSYNC B1 ;  /* 0x0000000000017941 */ /* 0x000fea0003800000 */
.L_x_178:
        /* <DEDUP_REMOVED lines=9> */
.L_x_181:
[----:B------:R-:W-:Y:S05]  /*15b30*/  BSYNC B1 ;  /* 0x0000000000017941 */ /* 0x000fea0003800000 */
.L_x_180:
        /* <DEDUP_REMOVED lines=9> */
.L_x_183:
[----:B------:R-:W-:Y:S05]  /*15bd0*/  BSYNC B1 ;  /* 0x0000000000017941 */ /* 0x000fea0003800000 */
.L_x_182:
        /* <DEDUP_REMOVED lines=11> */
.L_x_185:
[----:B------:R-:W-:Y:S05]  /*15c90*/  BSYNC B1 ;  /* 0x0000000000017941 */ /* 0x000fea0003800000 */
.L_x_184:
        /* <DEDUP_REMOVED lines=11> */
.L_x_187:
[----:B------:R-:W-:Y:S05]  /*15d50*/  BSYNC B1 ;  /* 0x0000000000017941 */ /* 0x000fea0003800000 */
.L_x_186:
        /* <DEDUP_REMOVED lines=9> */
.L_x_189:
[----:B------:R-:W-:Y:S05]  /*15df0*/  BSYNC B1 ;  /* 0x0000000000017941 */ /* 0x000fea0003800000 */
.L_x_188:
        /* <DEDUP_REMOVED lines=9> */
.L_x_191:
[----:B------:R-:W-:Y:S05]  /*15e90*/  BSYNC B1 ;  /* 0x0000000000017941 */ /* 0x000fea0003800000 */
.L_x_190:
        /* <DEDUP_REMOVED lines=11> */
.L_x_193:
[----:B------:R-:W-:Y:S05]  /*15f50*/  BSYNC B1 ;  /* 0x0000000000017941 */ /* 0x000fea0003800000 */
.L_x_192:
        /* <DEDUP_REMOVED lines=11> */
.L_x_195:
[----:B------:R-:W-:Y:S05]  /*16010*/  BSYNC B1 ;  /* 0x0000000000017941 */ /* 0x000fea0003800000 */
.L_x_194:
        /* <DEDUP_REMOVED lines=9> */
.L_x_197:
[----:B------:R-:W-:Y:S05]  /*160b0*/  BSYNC B1 ;  /* 0x0000000000017941 */ /* 0x000fea0003800000 */
.L_x_196:
        /* <DEDUP_REMOVED lines=9> */
.L_x_199:
[----:B------:R-:W-:Y:S05]  /*16150*/  BSYNC B1 ;  /* 0x0000000000017941 */ /* 0x000fea0003800000 */
.L_x_198:
        /* <DEDUP_REMOVED lines=11> */
.L_x_201:
[----:B------:R-:W-:Y:S05]  /*16210*/  BSYNC B1 ;  /* 0x0000000000017941 */ /* 0x000fea0003800000 */
.L_x_200:
        /* <DEDUP_REMOVED lines=11> */
.L_x_203:
[----:B------:R-:W-:Y:S05]  /*162d0*/  BSYNC B1 ;  /* 0x0000000000017941 */ /* 0x000fea0003800000 */
.L_x_202:
        /* <DEDUP_REMOVED lines=9> */
.L_x_205:
[----:B------:R-:W-:Y:S05]  /*16370*/  BSYNC B1 ;  /* 0x0000000000017941 */ /* 0x000fea0003800000 */
.L_x_204:
        /* <DEDUP_REMOVED lines=9> */
.L_x_207:
[----:B------:R-:W-:Y:S05]  /*16410*/  BSYNC B1 ;  /* 0x0000000000017941 */ /* 0x000fea0003800000 */
.L_x_206:
        /* <DEDUP_REMOVED lines=11> */
.L_x_209:
[----:B------:R-:W-:Y:S05]  /*164d0*/  BSYNC B1 ;  /* 0x0000000000017941 */ /* 0x000fea0003800000 */
.L_x_208:
        /* <DEDUP_REMOVED lines=11> */
.L_x_211:
[----:B------:R-:W-:Y:S05]  /*16590*/  BSYNC B1 ;  /* 0x0000000000017941 */ /* 0x000fea0003800000 */
.L_x_210:
        /* <DEDUP_REMOVED lines=9> */
.L_x_213:
[----:B------:R-:W-:Y:S05]  /*16630*/  BSYNC B1 ;  /* 0x0000000000017941 */ /* 0x000fea0003800000 */
.L_x_212:
        /* <DEDUP_REMOVED lines=9> */
.L_x_215:
[----:B------:R-:W-:Y:S05]  /*166d0*/  BSYNC B1 ;  /* 0x0000000000017941 */ /* 0x000fea0003800000 */
.L_x_214:
        /* <DEDUP_REMOVED lines=11> */
.L_x_217:
[----:B------:R-:W-:Y:S05]  /*16790*/  BSYNC B1 ;  /* 0x0000000000017941 */ /* 0x000fea0003800000 */
.L_x_216:
        /* <DEDUP_REMOVED lines=11> */
.L_x_219:
[----:B------:R-:W-:Y:S05]  /*16850*/  BSYNC B1 ;  /* 0x0000000000017941 */ /* 0x000fea0003800000 */
.L_x_218:
        /* <DEDUP_REMOVED lines=9> */
.L_x_221:
[----:B------:R-:W-:Y:S05]  /*168f0*/  BSYNC B1 ;  /* 0x0000000000017941 */ /* 0x000fea0003800000 */
.L_x_220:
        /* <DEDUP_REMOVED lines=9> */
.L_x_223:
[----:B------:R-:W-:Y:S05]  /*16990*/  BSYNC B1 ;  /* 0x0000000000017941 */ /* 0x000fea0003800000 */
.L_x_222:
        /* <DEDUP_REMOVED lines=11> */
.L_x_225:
[----:B------:R-:W-:Y:S05]  /*16a50*/  BSYNC B1 ;  /* 0x0000000000017941 */ /* 0x000fea0003800000 */
.L_x_224:
        /* <DEDUP_REMOVED lines=11> */
.L_x_227:
[----:B------:R-:W-:Y:S05]  /*16b10*/  BSYNC B1 ;  /* 0x0000000000017941 */ /* 0x000fea0003800000 */
.L_x_226:
        /* <DEDUP_REMOVED lines=9> */
.L_x_229:
[----:B------:R-:W-:Y:S05]  /*16bb0*/  BSYNC B1 ;  /* 0x0000000000017941 */ /* 0x000fea0003800000 */
.L_x_228:
        /* <DEDUP_REMOVED lines=9> */
.L_x_231:
[----:B------:R-:W-:Y:S05]  /*16c50*/  BSYNC B1 ;  /* 0x0000000000017941 */ /* 0x000fea0003800000 */
.L_x_230:
        /* <DEDUP_REMOVED lines=11> */
.L_x_233:
[----:B------:R-:W-:Y:S05]  /*16d10*/  BSYNC B1 ;  /* 0x0000000000017941 */ /* 0x000fea0003800000 */
.L_x_232:
        /* <DEDUP_REMOVED lines=11> */
.L_x_235:
[----:B------:R-:W-:Y:S05]  /*16dd0*/  BSYNC B1 ;  /* 0x0000000000017941 */ /* 0x000fea0003800000 */
.L_x_234:
        /* <DEDUP_REMOVED lines=9> */
.L_x_237:
[----:B------:R-:W-:Y:S05]  /*16e70*/  BSYNC B1 ;  /* 0x0000000000017941 */ /* 0x000fea0003800000 */
.L_x_236:
        /* <DEDUP_REMOVED lines=9> */
.L_x_239:
[----:B------:R-:W-:Y:S05]  /*16f10*/  BSYNC B1 ;  /* 0x0000000000017941 */ /* 0x000fea0003800000 */
.L_x_238:
        /* <DEDUP_REMOVED lines=11> */
.L_x_241:
[----:B------:R-:W-:Y:S05]  /*16fd0*/  BSYNC B1 ;  /* 0x0000000000017941 */ /* 0x000fea0003800000 */
.L_x_240:
        /* <DEDUP_REMOVED lines=11> */
.L_x_243:
[----:B------:R-:W-:Y:S05]  /*17090*/  BSYNC B1 ;  /* 0x0000000000017941 */ /* 0x000fea0003800000 */
.L_x_242:
        /* <DEDUP_REMOVED lines=9> */
.L_x_245:
[----:B------:R-:W-:Y:S05]  /*17130*/  BSYNC B1 ;  /* 0x0000000000017941 */ /* 0x000fea0003800000 */
.L_x_244:
        /* <DEDUP_REMOVED lines=9> */
.L_x_247:
[----:B------:R-:W-:Y:S05]  /*171d0*/  BSYNC B1 ;  /* 0x0000000000017941 */ /* 0x000fea0003800000 */
.L_x_246:
        /* <DEDUP_REMOVED lines=11> */
.L_x_249:
[----:B------:R-:W-:Y:S05]  /*17290*/  BSYNC B1 ;  /* 0x0000000000017941 */ /* 0x000fea0003800000 */
.L_x_248:
        /* <DEDUP_REMOVED lines=11> */
.L_x_251:
[----:B------:R-:W-:Y:S05]  /*17350*/  BSYNC B1 ;  /* 0x0000000000017941 */ /* 0x000fea0003800000 */
.L_x_250:
        /* <DEDUP_REMOVED lines=9> */
.L_x_253:
[----:B------:R-:W-:Y:S05]  /*173f0*/  BSYNC B1 ;  /* 0x0000000000017941 */ /* 0x000fea0003800000 */
.L_x_252:
        /* <DEDUP_REMOVED lines=9> */
.L_x_255:
[----:B------:R-:W-:Y:S05]  /*17490*/  BSYNC B1 ;  /* 0x0000000000017941 */ /* 0x000fea0003800000 */
.L_x_254:
        /* <DEDUP_REMOVED lines=11> */
.L_x_257:
[----:B------:R-:W-:Y:S05]  /*17550*/  BSYNC B1 ;  /* 0x0000000000017941 */ /* 0x000fea0003800000 */
.L_x_256:
        /* <DEDUP_REMOVED lines=11> */
.L_x_259:
[----:B------:R-:W-:Y:S05]  /*17610*/  BSYNC B1 ;  /* 0x0000000000017941 */ /* 0x000fea0003800000 */
.L_x_258:
        /* <DEDUP_REMOVED lines=9> */
.L_x_261:
[----:B------:R-:W-:Y:S05]  /*176b0*/  BSYNC B1 ;  /* 0x0000000000017941 */ /* 0x000fea0003800000 */
.L_x_260:
        /* <DEDUP_REMOVED lines=9> */
.L_x_263:
[----:B------:R-:W-:Y:S05]  /*17750*/  BSYNC B1 ;  /* 0x0000000000017941 */ /* 0x000fea0003800000 */
.L_x_262:
        /* <DEDUP_REMOVED lines=11> */
.L_x_265:
[----:B------:R-:W-:Y:S05]  /*17810*/  BSYNC B1 ;  /* 0x0000000000017941 */ /* 0x000fea0003800000 */
.L_x_264:
        /* <DEDUP_REMOVED lines=11> */
.L_x_267:
[----:B------:R-:W-:Y:S05]  /*178d0*/  BSYNC B1 ;  /* 0x0000000000017941 */ /* 0x000fea0003800000 */
.L_x_266:
        /* <DEDUP_REMOVED lines=9> */
.L_x_269:
[----:B------:R-:W-:Y:S05]  /*17970*/  BSYNC B1 ;  /* 0x0000000000017941 */ /* 0x000fea0003800000 */
.L_x_268:
        /* <DEDUP_REMOVED lines=9> */
.L_x_271:
[----:B------:R-:W-:Y:S05]  /*17a10*/  BSYNC B1 ;  /* 0x0000000000017941 */ /* 0x000fea0003800000 */
.L_x_270:
        /* <DEDUP_REMOVED lines=11> */
.L_x_273:
[----:B------:R-:W-:Y:S05]  /*17ad0*/  BSYNC B1 ;  /* 0x0000000000017941 */ /* 0x000fea0003800000 */
.L_x_272:
        /* <DEDUP_REMOVED lines=11> */
.L_x_275:
[----:B------:R-:W-:Y:S05]  /*17b90*/  BSYNC B1 ;  /* 0x0000000000017941 */ /* 0x000fea0003800000 */
.L_x_274:
        /* <DEDUP_REMOVED lines=9> */
.L_x_277:
[----:B------:R-:W-:Y:S05]  /*17c30*/  BSYNC B1 ;  /* 0x0000000000017941 */ /* 0x000fea0003800000 */
.L_x_276:
        /* <DEDUP_REMOVED lines=9> */
.L_x_279:
[----:B------:R-:W-:Y:S05]  /*17cd0*/  BSYNC B1 ;  /* 0x0000000000017941 */ /* 0x000fea0003800000 */
.L_x_278:
        /* <DEDUP_REMOVED lines=11> */
.L_x_281:
[----:B------:R-:W-:Y:S05]  /*17d90*/  BSYNC B1 ;  /* 0x0000000000017941 */ /* 0x000fea0003800000 */
.L_x_280:
        /* <DEDUP_REMOVED lines=11> */
.L_x_283:
[----:B------:R-:W-:Y:S05]  /*17e50*/  BSYNC B1 ;  /* 0x0000000000017941 */ /* 0x000fea0003800000 */
.L_x_282:
        /* <DEDUP_REMOVED lines=9> */
.L_x_285:
[----:B------:R-:W-:Y:S05]  /*17ef0*/  BSYNC B1 ;  /* 0x0000000000017941 */ /* 0x000fea0003800000 */
.L_x_284:
        /* <DEDUP_REMOVED lines=9> */
.L_x_287:
[----:B------:R-:W-:Y:S05]  /*17f90*/  BSYNC B1 ;  /* 0x0000000000017941 */ /* 0x000fea0003800000 */
.L_x_286:
        /* <DEDUP_REMOVED lines=11> */
.L_x_289:
[----:B------:R-:W-:Y:S05]  /*18050*/  BSYNC B1 ;  /* 0x0000000000017941 */ /* 0x000fea0003800000 */
.L_x_288:
        /* <DEDUP_REMOVED lines=11> */
.L_x_291:
[----:B------:R-:W-:Y:S05]  /*18110*/  BSYNC B1 ;  /* 0x0000000000017941 */ /* 0x000fea0003800000 */
.L_x_290:
        /* <DEDUP_REMOVED lines=9> */
.L_x_293:
[----:B------:R-:W-:Y:S05]  /*181b0*/  BSYNC B1 ;  /* 0x0000000000017941 */ /* 0x000fea0003800000 */
.L_x_292:
[----:B0----5:R-:W-:Y:S01]  /*181c0*/  IMAD.U32 R3, R155, 0x10000, RZ ;  /* 0x000100009b037824 */ /* 0x021fe200078e00ff */
[----:B------:R-:W-:Y:S01]  /*181d0*/  ISETP.GT.AND P2, PT, R0, 0xf8, P1 ;  /* 0x000000f80000780c */ /* 0x000fe20000f44270 */
[----:B------:R-:W-:Y:S02]  /*181e0*/  BSSY B1, `(.L_x_294) ;  /* 0x0000007000017945 */ /* 0x000fe40003800000 */
[----:B-1-3--:R-:W-:-:S04]  /*181f0*/  FMUL R6, R3, R16 ;  /* 0x0000001003067220 */ /* 0x00afc80000400000 */
[----:B------:R-:W-:-:S05]  /*18200*/  FFMA R6, R149, R2, R6 ;  /* 0x0000000295067223 */ /* 0x000fca0000000006 */
[----:B------:R-:W-:-:S05]  /*18210*/  F2FP.BF16.F32.PACK_AB R6, RZ, R6 ;  /* 0x00000006ff06723e */ /* 0x000fca00000010ff */
[----:B------:R0:W-:Y:S01]  /*18220*/  @P0 STG.E.U16 desc[UR36][R12.64+0x1f2], R6 ;  /* 0x0001f2060c000986 */ /* 0x0001e2000c101524 */
[----:B------:R-:W-:Y:S05]  /*18230*/  @!P2 BRA `(.L_x_295) ;  /* 0x000000000004a947 */ /* 0x000fea0003800000 */
[----:B------:R1:W5:Y:S02]  /*18240*/  LDG.E.LTC128B.U16 R155, desc[UR36][R14.64+0x1f0] ;  /* 0x0001f0240e9b7981 */ /* 0x000364000c1e1520 */
.L_x_295:
[----:B------:R-:W-:Y:S05]  /*18250*/  BSYNC B1 ;  /* 0x0000000000017941 */ /* 0x000fea0003800000 */
.L_x_294:
[----:B-----5:R-:W-:Y:S01]  /*18260*/  IMAD.U32 R3, R155, 0x10000, RZ ;  /* 0x000100009b037824 */ /* 0x020fe200078e00ff */
[----:B0-----:R-:W-:Y:S01]  /*18270*/  IADD3 R6, P0, R4, R9, RZ ;  /* 0x0000000904067210 */ /* 0x001fe20007f1e0ff */
        /* <DEDUP_REMOVED lines=9> */
.L_x_297:
[----:B------:R-:W-:Y:S05]  /*18310*/  BSYNC B1 ;  /* 0x0000000000017941 */ /* 0x000fea0003800000 */
.L_x_296:
[----:B------:R-:W-:Y:S05]  /*18320*/  @!P1 BRA `(.L_x_298) ;  /* 0x0000009400609947 */ /* 0x000fea0003800000 */
[----:B-----5:R-:W-:Y:S01]  /*18330*/  IMAD.U32 R155, R155, 0x10000, RZ ;  /* 0x000100009b9b7824 */ /* 0x020fe200078e00ff */
[----:B------:R-:W-:-:S03]  /*18340*/  IADD3 R4, P0, R4, R9, RZ ;  /* 0x0000000904047210 */ /* 0x000fc60007f1e0ff */
[----:B------:R-:W-:Y:S02]  /*18350*/  FMUL R0, R155, R16 ;  /* 0x000000109b007220 */ /* 0x000fe40000400000 */
[----:B------:R-:W-:Y:S02]  /*18360*/  IMAD.X R5, R5, 0x1, R11, P0 ;  /* 0x0000000105057824 */ /* 0x000fe400000e060b */
[----:B------:R-:W-:-:S05]  /*18370*/  FFMA R0, R151, R2, R0 ;  /* 0x0000000297007223 */ /* 0x000fca0000000000 */
[----:B------:R-:W-:-:S05]  /*18380*/  F2FP.BF16.F32.PACK_AB R0, RZ, R0 ;  /* 0x00000000ff00723e */ /* 0x000fca00000010ff */
[----:B------:R0:W-:Y:S01]  /*18390*/  STG.E.U16 desc[UR36][R4.64+0x1f2], R0 ;  /* 0x0001f20004007986 */ /* 0x0001e2000c101524 */
[----:B------:R-:W-:Y:S05]  /*183a0*/  BRA `(.L_x_298) ;  /* 0x0000009400407947 */ /* 0x000fea0003800000 */
.L_x_33:
[----:B------:R-:W2:Y:S01]  /*183b0*/  LDL.LU R7, [R1+0x20c] ;  /* 0x00020c0001077983 */ /* 0x000ea20000300800 */
[----:B------:R-:W-:-:S03]  /*183c0*/  ULDC.64 UR4, c[0x0][0x5c0] ;  /* 0x0001700000047ab9 */ /* 0x000fc60000000a00 */
[----:B------:R-:W3:Y:S04]  /*183d0*/  LDL.LU R15, [R1+0x284] ;  /* 0x00028400010f7983 */ /* 0x000ee80000300800 */
        /* <DEDUP_REMOVED lines=88> */
[----:B------:R-:W4:Y:S01]  /*18960*/  LDL.LU R232, [R1+0x3ec] ;  /* 0x0003ec0001e87983 */ /* 0x000f220000300800 */
[----:B------:R-:W-:-:S03]  /*18970*/  LEA R8, P0, R4, UR4, 0x1 ;  /* 0x0000000404087c11 */ /* 0x000fc6000f8008ff */
[----:B------:R-:W4:Y:S04]  /*18980*/  LDL.LU R231, [R1+0x3f0] ;  /* 0x0003f00001e77983 */ /* 0x000f280000300800 */
[----:B------:R-:W4:Y:S04]  /*18990*/  LDL.LU R235, [R1+0x3f4] ;  /* 0x0003f40001eb7983 */ /* 0x000f280000300800 */
[----:B------:R0:W-:Y:S01]  /*189a0*/  STL [R1+0x414], R151 ;  /* 0x0004149701007387 */ /* 0x0001e20000100800 */
[----:B------:R-:W-:-:S03]  /*189b0*/  LEA.HI.X R9, R4, UR5, R13, 0x1, P0 ;  /* 0x0000000504097c11 */ /* 0x000fc600080f0c0d */
[----:B0-----:R-:W4:Y:S04]  /*189c0*/  LDL.LU R151, [R1+0x3f8] ;  /* 0x0003f80001977983 */ /* 0x001f280000300800 */
[----:B------:R0:W-:Y:S04]  /*189d0*/  STL [R1+0x410], R154 ;  /* 0x0004109a01007387 */ /* 0x0001e80000100800 */
[----:B0-----:R-:W4:Y:S04]  /*189e0*/  LDL.LU R154, [R1+0x3fc] ;  /* 0x0003fc00019a7983 */ /* 0x001f280000300800 */
[----:B------:R-:W-:Y:S04]  /*189f0*/  STL [R1+0x40c], R17 ;  /* 0x00040c1101007387 */ /* 0x000fe80000100800 */
[----:B------:R-:W-:Y:S04]  /*18a00*/  STL [R1+0x408], R16 ;  /* 0x0004081001007387 */ /* 0x000fe80000100800 */
[----:B------:R-:W2:Y:S04]  /*18a10*/  LDL.LU R4, [R1+0x200] ;  /* 0x0002000001047983 */ /* 0x000ea80000300800 */
[----:B------:R-:W3:Y:S01]  /*18a20*/  LDL.LU R5, [R1+0x204] ;  /* 0x0002040001057983 */ /* 0x000ee20000300800 */
[----:B------:R-:W-:-:S03]  /*18a30*/  ISETP.GT.AND P0, PT, R0, 0x1, P1 ;  /* 0x000000010000780c */ /* 0x000fc60000f04270 */
[----:B------:R-:W4:Y:S01]  /*18a40*/  LDL.LU R13, [R1+0x28c] ;  /* 0x00028c00010d7983 */ /* 0x000f220000300800 */
[----:B--2---:R-:W-:-:S05]  /*18a50*/  FMUL R4, R4, R2 ;  /* 0x0000000204047220 */ /* 0x004fca0000400000 */
[----:B------:R-:W-:-:S05]  /*18a60*/  F2FP.BF16.F32.PACK_AB R4, RZ, R4 ;  /* 0x00000004ff04723e */ /* 0x000fca00000010ff */
[----:B------:R3:W-:Y:S02]  /*18a70*/  @P2 STG.E.U16 desc[UR36][R8.64], R4 ;  /* 0x0000000408002986 */ /* 0x0007e4000c101524 */
[----:B---3--:R-:W-:Y:S01]  /*18a80*/  FMUL R4, R5, R2 ;  /* 0x0000000205047220 */ /* 0x008fe20000400000 */
[----:B------:R-:W-:-:S04]  /*18a90*/  @P0 IMAD.MOV.U32 R5, RZ, RZ, R9 ;  /* 0x000000ffff050224 */ /* 0x000fc800078e0009 */
[----:B------:R-:W-:-:S04]  /*18aa0*/  F2FP.BF16.F32.PACK_AB R4, RZ, R4 ;  /* 0x00000004ff04723e */ /* 0x000fc800000010ff */
[----:B------:R-:W-:Y:S01]  /*18ab0*/  PRMT R6, R4, 0x7610, R6 ;  /* 0x0000761004067816 */ /* 0x000fe20000000006 */
[----:B------:R-:W-:-:S05]  /*18ac0*/  @P0 IMAD.MOV.U32 R4, RZ, RZ, R8 ;  /* 0x000000ffff040224 */ /* 0x000fca00078e0008 */
[----:B------:R0:W-:Y:S04]  /*18ad0*/  @P0 STG.E.U16 desc[UR36][R4.64+0x2], R6 ;  /* 0x0000020604000986 */ /* 0x0001e8000c101524 */
[----:B0-----:R-:W2:Y:S04]  /*18ae0*/  LDL.LU R5, [R1+0x208] ;  /* 0x0002080001057983 */ /* 0x001ea80000300800 */
[----:B------:R-:W3:Y:S01]  /*18af0*/  LDL.LU R4, [R1+0x210] ;  /* 0x0002100001047983 */ /* 0x000ee20000300800 */
[----:B------:R-:W-:Y:S01]  /*18b00*/  ISETP.GT.AND P0, PT, R3, 0x8, PT ;  /* 0x000000080300780c */ /* 0x000fe20003f04270 */
[----:B------:R-:W-:Y:S01]  /*18b10*/  USHF.L.U64.HI UR4, UR8, 0x4, UR9 ;  /* 0x0000000408047899 */ /* 0x000fe20008010209 */
[C---:B------:R-:W-:Y:S01]  /*18b20*/  ISETP.GT.AND P5, PT, R0.reuse, 0x8, P1 ;  /* 0x000000080000780c */ /* 0x040fe20000fa4270 */
[----:B------:R-:W-:Y:S01]  /*18b30*/  FMUL R7, R7, R2 ;  /* 0x0000000207077220 */ /* 0x000fe20000400000 */
[----:B------:R-:W-:-:S02]  /*18b40*/  ISETP.GT.AND P3, PT, R0, 0x1, P0 ;  /* 0x000000010000780c */ /* 0x000fc40000764270 */
[----:B------:R-:W-:Y:S02]  /*18b50*/  ISETP.GT.AND P2, PT, R0, RZ, P0 ;  /* 0x000000ff0000720c */ /* 0x000fe40000744270 */
[----:B------:R-:W-:Y:S01]  /*18b60*/  F2FP.BF16.F32.PACK_AB R7, RZ, R7 ;  /* 0x00000007ff07723e */ /* 0x000fe200000010ff */
[-C--:B--2---:R-:W-:Y:S01]  /*18b70*/  FMUL R5, R5, R2.reuse ;  /* 0x0000000205057220 */ /* 0x084fe20000400000 */
[----:B---3--:R-:W-:Y:S01]  /*18b80*/  FMUL R6, R4, R2 ;  /* 0x0000000204067220 */ /* 0x008fe20000400000 */
[----:B------:R-:W-:-:S03]  /*18b90*/  IMAD.U32 R4, RZ, RZ, UR8 ;  /* 0x00000008ff047e24 */ /* 0x000fc6000f8e00ff */
[----:B------:R-:W-:Y:S02]  /*18ba0*/  F2FP.BF16.F32.PACK_AB R5, RZ, R5 ;  /* 0x00000005ff05723e */ /* 0x000fe400000010ff */
[----:B------:R-:W-:Y:S02]  /*18bb0*/  F2FP.BF16.F32.PACK_AB R6, RZ, R6 ;  /* 0x00000006ff06723e */ /* 0x000fe400000010ff */
[----:B------:R-:W-:Y:S02]  /*18bc0*/  LEA R4, P4, R4, R8, 0x4 ;  /* 0x0000000804047211 */ /* 0x000fe400078820ff */
[----:B------:R-:W-:Y:S02]  /*18bd0*/  PRMT R11, R5, 0x7610, R11 ;  /* 0x00007610050b7816 */ /* 0x000fe4000000000b */
[----:B------:R-:W-:Y:S02]  /*18be0*/  IADD3.X R5, R9, UR4, RZ, P4, !PT ;  /* 0x0000000409057c10 */ /* 0x000fe4000a7fe4ff */
[----:B------:R-:W-:Y:S01]  /*18bf0*/  PRMT R10, R6, 0x7610, R10 ;  /* 0x00007610060a7816 */ /* 0x000fe2000000000a */
[----:B------:R-:W-:-:S02]  /*18c00*/  @P5 IMAD.MOV.U32 R6, RZ, RZ, R8 ;  /* 0x000000ffff065224 */ /* 0x000fc400078e0008 */
[----:B------:R0:W-:Y:S04]  /*18c10*/  @P3 STG.E.U16 desc[UR36][R4.64+0x2], R7 ;  /* 0x0000020704003986 */ /* 0x0001e8000c101524 */
[----:B------:R-:W-:Y:S01]  /*18c20*/  @P2 STG.E.U16 desc[UR36][R4.64], R11 ;  /* 0x0000000b04002986 */ /* 0x000fe2000c101524 */
[----:B0-----:R-:W-:-:S05]  /*18c30*/  @P5 IMAD.MOV.U32 R7, RZ, RZ, R9 ;  /* 0x000000ffff075224 */ /* 0x001fca00078e0009 */
[----:B------:R0:W-:Y:S04]  /*18c40*/  @P5 STG.E.U16 desc[UR36][R6.64+0x10], R10 ;  /* 0x0000100a06005986 */ /* 0x0001e8000c101524 */
[----:B0-----:R-:W2:Y:S01]  /*18c50*/  LDL.LU R7, [R1+0x214] ;  /* 0x0002140001077983 */ /* 0x001ea20000300800 */
[----:B------:R-:W-:Y:S01]  /*18c60*/  ISETP.GT.AND P2, PT, R0, 0x9, P1 ;  /* 0x000000090000780c */ /* 0x000fe20000f44270 */
[----:B--2---:R-:W-:-:S12]  /*18c70*/  FMUL R6, R7, R2 ;  /* 0x0000000207067220 */ /* 0x004fd80000400000 */
[----:B------:R-:W-:Y:S01]  /*18c80*/  @P2 IMAD.MOV.U32 R7, RZ, RZ, R9 ;  /* 0x000000ffff072224 */ /* 0x000fe200078e0009 */
[----:B------:R-:W-:-:S04]  /*18c90*/  F2FP.BF16.F32.PACK_AB R6, RZ, R6 ;  /* 0x00000006ff06723e */ /* 0x000fc800000010ff */
[----:B------:R-:W-:Y:S01]  /*18ca0*/  PRMT R10, R6, 0x7610, R10 ;  /* 0x00007610060a7816 */ /* 0x000fe2000000000a */
[----:B------:R-:W-:-:S05]  /*18cb0*/  @P2 IMAD.MOV.U32 R6, RZ, RZ, R8 ;  /* 0x000000ffff062224 */ /* 0x000fca00078e0008 */
[----:B------:R0:W-:Y:S04]  /*18cc0*/  @P2 STG.E.U16 desc[UR36][R6.64+0x12], R10 ;  /* 0x0000120a06002986 */ /* 0x0001e8000c101524 */
[----:B0-----:R-:W2:Y:S04]  /*18cd0*/  LDL.LU R6, [R1+0x218] ;  /* 0x0002180001067983 */ /* 0x001ea80000300800 */
[----:B------:R-:W3:Y:S04]  /*18ce0*/  LDL.LU R7, [R1+0x21c] ;  /* 0x00021c0001077983 */ /* 0x000ee80000300800 */
[----:B------:R-:W4:Y:S01]  /*18cf0*/  LDL.LU R10, [R1+0x220] ;  /* 0x00022000010a7983 */ /* 0x000f220000300800 */
[----:B------:R-:W-:-:S02]  /*18d00*/  ISETP.GT.AND P3, PT, R0, 0x9, P0 ;  /* 0x000000090000780c */ /* 0x000fc40000764270 */
[C---:B------:R-:W-:Y:S02]  /*18d10*/  ISETP.GT.AND P4, PT, R0.reuse, 0x10, P1 ;  /* 0x000000100000780c */ /* 0x040fe40000f84270 */
[----:B------:R-:W-:Y:S01]  /*18d20*/  ISETP.GT.AND P2, PT, R0, 0x8, P0 ;  /* 0x000000080000780c */ /* 0x000fe20000744270 */
[-C--:B--2---:R-:W-:Y:S01]  /*18d30*/  FMUL R6, R6, R2.reuse ;  /* 0x0000000206067220 */ /* 0x084fe20000400000 */
[----:B---3--:R-:W-:-:S04]  /*18d40*/  FMUL R7, R7, R2 ;  /* 0x0000000207077220 */ /* 0x008fc80000400000 */
[----:B------:R-:W-:Y:S01]  /*18d50*/  F2FP.BF16.F32.PACK_AB R6, RZ, R6 ;  /* 0x00000006ff06723e */ /* 0x000fe200000010ff */
[----:B----4-:R-:W-:Y:S01]  /*18d60*/  FMUL R10, R10, R2 ;  /* 0x000000020a0a7220 */ /* 0x010fe20000400000 */
[----:B------:R-:W-:Y:S02]  /*18d70*/  F2FP.BF16.F32.PACK_AB R7, RZ, R7 ;  /* 0x00000007ff07723e */ /* 0x000fe400000010ff */
[----:B------:R-:W-:Y:S02]  /*18d80*/  PRMT R11, R6, 0x7610, R11 ;  /* 0x00007610060b7816 */ /* 0x000fe4000000000b */
[----:B------:R-:W-:Y:S01]  /*18d90*/  F2FP.BF16.F32.PACK_AB R6, RZ, R10 ;  /* 0x0000000aff06723e */ /* 0x000fe200000010ff */
[----:B------:R0:W-:Y:S03]  /*18da0*/  @P3 STG.E.U16 desc[UR36][R4.64+0x12], R7 ;  /* 0x0000120704003986 */ /* 0x0001e6000c101524 */
[----:B------:R-:W-:Y:S01]  /*18db0*/  PRMT R10, R6, 0x7610, R10 ;  /* 0x00007610060a7816 */ /* 0x000fe2000000000a */
[----:B------:R-:W-:Y:S01]  /*18dc0*/  @P4 IMAD.MOV.U32 R6, RZ, RZ, R8 ;  /* 0x000000ffff064224 */ /* 0x000fe200078e0008 */
        /* <DEDUP_REMOVED lines=135> */
[----:B------:R1:W-:Y:S01]  /*19640*/  @P2 STG.E.U16 desc[UR36][R4.64+0x60], R11 ;  /* 0x0000600b04002986 */ /* 0x0003e2000c101524 */
[----:B0-----:R-:W-:-:S03]  /*19650*/  @P4 IMAD.MOV.U32 R7, RZ, RZ, R9 ;  /* 0x000000ffff074224 */ /* 0x001fc600078e0009 */
[----:B-1----:R-:W2:Y:S04]  /*19660*/  LDL.LU R11, [R1+0x280] ;  /* 0x00028000010b7983 */ /* 0x002ea80000300800 */
[----:B------:R0:W-:Y:S04]  /*19670*/  @P4 STG.E.U16 desc[UR36][R6.64+0x70], R10 ;  /* 0x0000700a06004986 */ /* 0x0001e8000c101524 */
[----:B0-----:R-:W3:Y:S04]  /*19680*/  LDL.LU R10, [R1+0x274] ;  /* 0x00027400010a7983 */ /* 0x001ee80000300800 */
[----:B------:R-:W4:Y:S04]  /*19690*/  LDL.LU R7, [R1+0x278] ;  /* 0x0002780001077983 */ /* 0x000f280000300800 */
[----:B------:R-:W4:Y:S01]  /*196a0*/  LDL.LU R6, [R1+0x27c] ;  /* 0x00027c0001067983 */ /* 0x000f220000300800 */
[C---:B------:R-:W-:Y:S01]  /*196b0*/  ISETP.GT.AND P4, PT, R0.reuse, 0x39, P1 ;  /* 0x000000390000780c */ /* 0x040fe20000f84270 */
[-C--:B------:R-:W-:Y:S01]  /*196c0*/  FMUL R15, R15, R2.reuse ;  /* 0x000000020f0f7220 */ /* 0x080fe20000400000 */
[----:B------:R-:W-:Y:S01]  /*196d0*/  ISETP.GT.AND P5, PT, R0, 0x40, P1 ;  /* 0x000000400000780c */ /* 0x000fe20000fa4270 */
[-C--:B------:R-:W-:Y:S01]  /*196e0*/  FMUL R14, R14, R2.reuse ;  /* 0x000000020e0e7220 */ /* 0x080fe20000400000 */
[C---:B------:R-:W-:Y:S01]  /*196f0*/  ISETP.GT.AND P2, PT, R0.reuse, 0x38, P0 ;  /* 0x000000380000780c */ /* 0x040fe20000744270 */
[-C--:B------:R-:W-:Y:S01]  /*19700*/  FMUL R13, R13, R2.reuse ;  /* 0x000000020d0d7220 */ /* 0x080fe20000400000 */
[----:B------:R-:W-:Y:S01]  /*19710*/  ISETP.GT.AND P3, PT, R0, 0x39, P0 ;  /* 0x000000390000780c */ /* 0x000fe20000764270 */
[-C--:B------:R-:W-:Y:S01]  /*19720*/  FMUL R12, R12, R2.reuse ;  /* 0x000000020c0c7220 */ /* 0x080fe20000400000 */
        /* <DEDUP_REMOVED lines=74> */
[----:B------:R-:W4:Y:S01]  /*19bd0*/  LDL.LU R151, [R1+0x414] ;  /* 0x0004140001977983 */ /* 0x000f220000300800 */
[-C--:B------:R-:W-:Y:S01]  /*19be0*/  FMUL R221, R221, R2.reuse ;  /* 0x00000002dddd7220 */ /* 0x080fe20000400000 */
[-C--:B------:R-:W-:Y:S01]  /*19bf0*/  FMUL R220, R220, R2.reuse ;  /* 0x00000002dcdc7220 */ /* 0x080fe20000400000 */
[-C--:B------:R-:W-:Y:S01]  /*19c00*/  FMUL R222, R222, R2.reuse ;  /* 0x00000002dede7220 */ /* 0x080fe20000400000 */
[----:B------:R0:W5:Y:S01]  /*19c10*/  LDL.LU R154, [R1+0x410] ;  /* 0x00041000019a7983 */ /* 0x0001620000300800 */
        /* <DEDUP_REMOVED lines=14> */
[-C--:B--2---:R-:W-:Y:S01]  /*19d00*/  FMUL R11, R11, R2.reuse ;  /* 0x000000020b0b7220 */ /* 0x084fe20000400000 */
[-C--:B---3--:R-:W-:Y:S01]  /*19d10*/  FMUL R10, R10, R2.reuse ;  /* 0x000000020a0a7220 */ /* 0x088fe20000400000 */
[----:B----4-:R-:W-:-:S04]  /*19d20*/  FMUL R7, R7, R2 ;  /* 0x0000000207077220 */ /* 0x010fc80000400000 */
[----:B------:R-:W-:Y:S01]  /*19d30*/  F2FP.BF16.F32.PACK_AB R10, RZ, R10 ;  /* 0x0000000aff0a723e */ /* 0x000fe200000010ff */
[----:B------:R-:W-:Y:S01]  /*19d40*/  FMUL R6, R6, R2 ;  /* 0x0000000206067220 */ /* 0x000fe20000400000 */
[----:B------:R-:W-:Y:S02]  /*19d50*/  F2FP.BF16.F32.PACK_AB R7, RZ, R7 ;  /* 0x00000007ff07723e */ /* 0x000fe400000010ff */
[----:B------:R-:W-:Y:S02]  /*19d60*/  PRMT R17, R10, 0x7610, R17 ;  /* 0x000076100a117816 */ /* 0x000fe40000000011 */
[----:B------:R-:W-:Y:S02]  /*19d70*/  F2FP.BF16.F32.PACK_AB R6, RZ, R6 ;  /* 0x00000006ff06723e */ /* 0x000fe400000010ff */
[----:B------:R-:W-:Y:S02]  /*19d80*/  F2FP.BF16.F32.PACK_AB R10, RZ, R11 ;  /* 0x0000000bff0a723e */ /* 0x000fe400000010ff */
[----:B------:R-:W-:Y:S01]  /*19d90*/  PRMT R16, R7, 0x7610, R16 ;  /* 0x0000761007107816 */ /* 0x000fe20000000010 */
[----:B------:R-:W-:Y:S01]  /*19da0*/  @P4 IMAD.MOV.U32 R7, RZ, RZ, R9 ;  /* 0x000000ffff074224 */ /* 0x000fe200078e0009 */
[----:B------:R-:W-:Y:S01]  /*19db0*/  PRMT R11, R6, 0x7610, R11 ;  /* 0x00007610060b7816 */ /* 0x000fe2000000000b */
[----:B------:R-:W-:-:S05]  /*19dc0*/  @P4 IMAD.MOV.U32 R6, RZ, RZ, R8 ;  /* 0x000000ffff064224 */ /* 0x000fca00078e0008 */
[----:B------:R1:W-:Y:S01]  /*19dd0*/  @P4 STG.E.U16 desc[UR36][R6.64+0x72], R17 ;  /* 0x0000721106004986 */ /* 0x0003e2000c101524 */
[----:B------:R-:W-:-:S03]  /*19de0*/  ISETP.GT.AND P4, PT, R0, 0x41, P1 ;  /* 0x000000410000780c */ /* 0x000fc60000f84270 */
[----:B------:R2:W-:Y:S04]  /*19df0*/  @P2 STG.E.U16 desc[UR36][R4.64+0x70], R16 ;  /* 0x0000701004002986 */ /* 0x0005e8000c101524 */
[----:B------:R-:W-:Y:S01]  /*19e00*/  @P3 STG.E.U16 desc[UR36][R4.64+0x72], R11 ;  /* 0x0000720b04003986 */ /* 0x000fe2000c101524 */
[----:B-1----:R-:W-:-:S03]  /*19e10*/  @P5 IMAD.MOV.U32 R6, RZ, RZ, R8 ;  /* 0x000000ffff065224 */ /* 0x002fc600078e0008 */
[----:B------:R0:W5:Y:S01]  /*19e20*/  LDL.LU R17, [R1+0x40c] ;  /* 0x00040c0001117983 */ /* 0x0001620000300800 */
[----:B------:R-:W-:Y:S01]  /*19e30*/  @P5 IMAD.MOV.U32 R7, RZ, RZ, R9 ;  /* 0x000000ffff075224 */ /* 0x000fe200078e0009 */
[C---:B------:R-:W-:Y:S02]  /*19e40*/  ISETP.GT.AND P2, PT, R0.reuse, 0x40, P0 ;  /* 0x000000400000780c */ /* 0x040fe40000744270 */
[C---:B------:R-:W-:Y:S01]  /*19e50*/  ISETP.GT.AND P3, PT, R0.reuse, 0x41, P0 ;  /* 0x000000410000780c */ /* 0x040fe20000764270 */
[----:B--2---:R0:W5:Y:S04]  /*19e60*/  LDL.LU R16, [R1+0x408] ;  /* 0x0004080001107983 */ /* 0x0041680000300800 */
[----:B------:R1:W-:Y:S01]  /*19e70*/  @P5 STG.E.U16 desc[UR36][R6.64+0x80], R10 ;  /* 0x0000800a06005986 */ /* 0x0003e2000c101524 */
[----:B------:R-:W-:-:S02]  /*19e80*/  ISETP.GT.AND P5, PT, R0, 0x48, P1 ;  /* 0x000000480000780c */ /* 0x000fc40000fa4270 */
[----:B-1----:R-:W-:Y:S02]  /*19e90*/  F2FP.BF16.F32.PACK_AB R10, RZ, R15 ;  /* 0x0000000fff0a723e */ /* 0x002fe400000010ff */
[----:B------:R-:W-:Y:S01]  /*19ea0*/  F2FP.BF16.F32.PACK_AB R7, RZ, R14 ;  /* 0x0000000eff07723e */ /* 0x000fe200000010ff */
[----:B------:R-:W2:Y:S01]  /*19eb0*/  LDL.LU R15, [R1+0x10] ;  /* 0x00001000010f7983 */ /* 0x000ea20000300800 */
[----:B------:R-:W-:Y:S02]  /*19ec0*/  F2FP.BF16.F32.PACK_AB R6, RZ, R13 ;  /* 0x0000000dff06723e */ /* 0x000fe400000010ff */
[----:B------:R-:W-:Y:S02]  /*19ed0*/  PRMT R13, R10, 0x7610, R13 ;  /* 0x000076100a0d7816 */ /* 0x000fe4000000000d */
[----:B------:R-:W-:Y:S02]  /*19ee0*/  F2FP.BF16.F32.PACK_AB R10, RZ, R12 ;  /* 0x0000000cff0a723e */ /* 0x000fe400000010ff */
[----:B------:R-:W-:Y:S01]  /*19ef0*/  PRMT R12, R7, 0x7610, R12 ;  /* 0x00007610070c7816 */ /* 0x000fe2000000000c */
[----:B------:R-:W-:Y:S01]  /*19f00*/  @P4 IMAD.MOV.U32 R7, RZ, RZ, R9 ;  /* 0x000000ffff074224 */ /* 0x000fe200078e0009 */
[----:B------:R-:W-:Y:S01]  /*19f10*/  PRMT R11, R6, 0x7610, R11 ;  /* 0x00007610060b7816 */ /* 0x000fe2000000000b */
[----:B------:R-:W-:-:S05]  /*19f20*/  @P4 IMAD.MOV.U32 R6, RZ, RZ, R8 ;  /* 0x000000ffff064224 */ /* 0x000fca00078e0008 */
[----:B------:R1:W-:Y:S01]  /*19f30*/  @P4 STG.E.U16 desc[UR36][R6.64+0x82], R13 ;  /* 0x0000820d06004986 */ /* 0x0003e2000c101524 */
[----:B------:R-:W-:-:S03]  /*19f40*/  ISETP.GT.AND P4, PT, R0, 0x49, P1 ;  /* 0x000000490000780c */ /* 0x000fc60000f84270 */
[----:B------:R-:W-:Y:S04]  /*19f50*/  @P2 STG.E.U16 desc[UR36][R4.64+0x80], R12 ;  /* 0x0000800c04002986 */ /* 0x000fe8000c101524 */
[----:B------:R-:W-:Y:S01]  /*19f60*/  @P3 STG.E.U16 desc[UR36][R4.64+0x82], R11 ;  /* 0x0000820b04003986 */ /* 0x000fe2000c101524 */
[----:B-1----:R-:W-:Y:S02]  /*19f70*/  @P5 IMAD.MOV.U32 R6, RZ, RZ, R8 ;  /* 0x000000ffff065224 */ /* 0x002fe400078e0008 */
[----:B------:R-:W-:-:S05]  /*19f80*/  @P5 IMAD.MOV.U32 R7, RZ, RZ, R9 ;  /* 0x000000ffff075224 */ /* 0x000fca00078e0009 */
[----:B------:R1:W-:Y:S01]  /*19f90*/  @P5 STG.E.U16 desc[UR36][R6.64+0x90], R10 ;  /* 0x0000900a06005986 */ /* 0x0003e2000c101524 */
[C---:B------:R-:W-:Y:S02]  /*19fa0*/  ISETP.GT.AND P5, PT, R0.reuse, 0x50, P1 ;  /* 0x000000500000780c */ /* 0x040fe40000fa4270 */
[C---:B------:R-:W-:Y:S02]  /*19fb0*/  ISETP.GT.AND P2, PT, R0.reuse, 0x48, P0 ;  /* 0x000000480000780c */ /* 0x040fe40000744270 */
[----:B------:R-:W-:Y:S02]  /*19fc0*/  ISETP.GT.AND P3, PT, R0, 0x49, P0 ;  /* 0x000000490000780c */ /* 0x000fe40000764270 */
[----:B-1----:R-:W-:Y:S02]  /*19fd0*/  F2FP.BF16.F32.PACK_AB R7, RZ, R20 ;  /* 0x00000014ff07723e */ /* 0x002fe400000010ff */
[----:B------:R-:W-:Y:S02]  /*19fe0*/  F2FP.BF16.F32.PACK_AB R6, RZ, R19 ;  /* 0x00000013ff06723e */ /* 0x000fe400000010ff */
[----:B------:R-:W-:-:S02]  /*19ff0*/  F2FP.BF16.F32.PACK_AB R10, RZ, R21 ;  /* 0x00000015ff0a723e */ /* 0x000fc400000010ff */
[----:B------:R-:W-:Y:S01]  /*1a000*/  PRMT R12, R7, 0x7610, R12 ;  /* 0x00007610070c7816 */ /* 0x000fe2000000000c */
[----:B------:R-:W-:Y:S01]  /*1a010*/  @P4 IMAD.MOV.U32 R7, RZ, RZ, R9 ;  /* 0x000000ffff074224 */ /* 0x000fe200078e0009 */
[----:B------:R-:W-:Y:S01]  /*1a020*/  PRMT R11, R6, 0x7610, R11 ;  /* 0x00007610060b7816 */ /* 0x000fe2000000000b */
[----:B------:R-:W-:Y:S01]  /*1a030*/  @P4 IMAD.MOV.U32 R6, RZ, RZ, R8 ;  /* 0x000000ffff064224 */ /* 0x000fe200078e0008 */
[----:B------:R-:W-:Y:S01]  /*1a040*/  PRMT R13, R10, 0x7610, R13 ;  /* 0x000076100a0d7816 */ /* 0x000fe2000000000d */
[----:B------:R-:W3:Y:S01]  /*1a050*/  LDL.LU R21, [R1+0xa0] ;  /* 0x0000a00001157983 */ /* 0x000ee20000300800 */
[----:B------:R-:W-:-:S03]  /*1a060*/  F2FP.BF16.F32.PACK_AB R10, RZ, R18 ;  /* 0x00000012ff0a723e */ /* 0x000fc600000010ff */
[----:B------:R1:W-:Y:S01]  /*1a070*/  @P4 STG.E.U16 desc[UR36][R6.64+0x92], R13 ;  /* 0x0000920d06004986 */ /* 0x0003e2000c101524 */
[----:B------:R-:W-:-:S03]  /*1a080*/  ISETP.GT.AND P4, PT, R0, 0x51, P1 ;  /* 0x000000510000780c */ /* 0x000fc60000f84270 */
[----:B------:R-:W-:Y:S04]  /*1a090*/  @P2 STG.E.U16 desc[UR36][R4.64+0x90], R12 ;  /* 0x0000900c04002986 */ /* 0x000fe8000c101524 */
[----:B------:R-:W-:Y:S01]  /*1a0a0*/  @P3 STG.E.U16 desc[UR36][R4.64+0x92], R11 ;  /* 0x0000920b04003986 */ /* 0x000fe2000c101524 */
[----:B-1----:R-:W-:-:S03]  /*1a0b0*/  @P5 IMAD.MOV.U32 R6, RZ, RZ, R8 ;  /* 0x000000ffff065224 */ /* 0x002fc600078e0008 */
[----:B------:R-:W4:Y:S01]  /*1a0c0*/  LDL.LU R20, [R1+0x98] ;  /* 0x0000980001147983 */ /* 0x000f220000300800 */
[----:B------:R-:W-:Y:S01]  /*1a0d0*/  @P5 IMAD.MOV.U32 R7, RZ, RZ, R9 ;  /* 0x000000ffff075224 */ /* 0x000fe200078e0009 */
[C---:B------:R-:W-:Y:S02]  /*1a0e0*/  ISETP.GT.AND P2, PT, R0.reuse, 0x50, P0 ;  /* 0x000000500000780c */ /* 0x040fe40000744270 */
[C---:B------:R-:W-:Y:S01]  /*1a0f0*/  ISETP.GT.AND P3, PT, R0.reuse, 0x51, P0 ;  /* 0x000000510000780c */ /* 0x040fe20000764270 */
[----:B------:R-:W2:Y:S04]  /*1a100*/  LDL.LU R18, [R1+0x14] ;  /* 0x0000140001127983 */ /* 0x000ea80000300800 */
[----:B------:R1:W-:Y:S01]  /*1a110*/  @P5 STG.E.U16 desc[UR36][R6.64+0xa0], R10 ;  /* 0x0000a00a06005986 */ /* 0x0003e2000c101524 */
[----:B------:R-:W-:-:S02]  /*1a120*/  ISETP.GT.AND P5, PT, R0, 0x58, P1 ;  /* 0x000000580000780c */ /* 0x000fc40000fa4270 */
[----:B-1----:R-:W-:Y:S02]  /*1a130*/  F2FP.BF16.F32.PACK_AB R7, RZ, R152 ;  /* 0x00000098ff07723e */ /* 0x002fe400000010ff */
[----:B------:R-:W-:Y:S02]  /*1a140*/  F2FP.BF16.F32.PACK_AB R6, RZ, R23 ;  /* 0x00000017ff06723e */ /* 0x000fe400000010ff */
[----:B------:R-:W-:Y:S02]  /*1a150*/  F2FP.BF16.F32.PACK_AB R10, RZ, R153 ;  /* 0x00000099ff0a723e */ /* 0x000fe400000010ff */
        /* <DEDUP_REMOVED lines=12> */
[----:B------:R-:W3:Y:S01]  /*1a220*/  LDL.LU R152, [R1+0x1f8] ;  /* 0x0001f80001987983 */ /* 0x000ee20000300800 */
[----:B------:R-:W-:Y:S01]  /*1a230*/  @P5 IMAD.MOV.U32 R7, RZ, RZ, R9 ;  /* 0x000000ffff075224 */ /* 0x000fe200078e0009 */
[C---:B------:R-:W-:Y:S02]  /*1a240*/  ISETP.GT.AND P2, PT, R0.reuse, 0x58, P0 ;  /* 0x000000580000780c */ /* 0x040fe40000744270 */
[C---:B------:R-:W-:Y:S01]  /*1a250*/  ISETP.GT.AND P3, PT, R0.reuse, 0x59, P0 ;  /* 0x000000590000780c */ /* 0x040fe20000764270 */
[----:B------:R-:W3:Y:S04]  /*1a260*/  LDL.LU R23, [R1+0x1f4] ;  /* 0x0001f40001177983 */ /* 0x000ee80000300800 */
[----:B------:R1:W-:Y:S01]  /*1a270*/  @P5 STG.E.U16 desc[UR36][R6.64+0xb0], R10 ;  /* 0x0000b00a06005986 */ /* 0x0003e2000c101524 */
[----:B------:R-:W-:-:S03]  /*1a280*/  ISETP.GT.AND P5, PT, R0, 0x60, P1 ;  /* 0x000000600000780c */ /* 0x000fc60000fa4270 */
[----:B------:R-:W3:Y:S01]  /*1a290*/  LDL.LU R22, [R1+0x1f0] ;  /* 0x0001f00001167983 */ /* 0x000ee20000300800 */
        /* <DEDUP_REMOVED lines=403> */
[----:B------:R-:W-:Y:S01]  /*1bbd0*/  @P2 STG.E.U16 desc[UR36][R4.64+0x1c0], R12 ;  /* 0x0001c00c04002986 */ /* 0x000fe2000c101524 */
[----:B------:R-:W-:-:S03]  /*1bbe0*/  ISETP.GT.AND P2, PT, R0, 0xe8, P0 ;  /* 0x000000e80000780c */ /* 0x000fc60000744270 */
[----:B------:R-:W-:Y:S01]  /*1bbf0*/  @P3 STG.E.U16 desc[UR36][R4.64+0x1c2], R11 ;  /* 0x0001c20b04003986 */ /* 0x000fe2000c101524 */
[----:B-1----:R-:W-:-:S03]  /*1bc00*/  @P5 IMAD.MOV.U32 R6, RZ, RZ, R8 ;  /* 0x000000ffff065224 */ /* 0x002fc600078e0008 */
[----:B------:R-:W3:Y:S01]  /*1bc10*/  LDL.LU R225, [R1+0xd8] ;  /* 0x0000d80001e17983 */ /* 0x000ee20000300800 */
[----:B------:R-:W-:Y:S01]  /*1bc20*/  @P5 IMAD.MOV.U32 R7, RZ, RZ, R9 ;  /* 0x000000ffff075224 */ /* 0x000fe200078e0009 */
[C---:B------:R-:W-:Y:S02]  /*1bc30*/  ISETP.GT.AND P3, PT, R0.reuse, 0xe9, P0 ;  /* 0x000000e90000780c */ /* 0x040fe40000764270 */
        /* <DEDUP_REMOVED lines=14> */
[----:B------:R1:W-:Y:S04]  /*1bd20*/  @P4 STG.E.U16 desc[UR36][R6.64+0x1d2], R13 ;  /* 0x0001d20d06004986 */ /* 0x0003e8000c101524 */
[----:B------:R-:W-:Y:S01]  /*1bd30*/  @P2 STG.E.U16 desc[UR36][R4.64+0x1d0], R12 ;  /* 0x0001d00c04002986 */ /* 0x000fe2000c101524 */
[----:B------:R-:W-:-:S03]  /*1bd40*/  ISETP.GT.AND P2, PT, R0, 0xf1, P1 ;  /* 0x000000f10000780c */ /* 0x000fc60000f44270 */
[----:B------:R0:W-:Y:S01]  /*1bd50*/  @P3 STG.E.U16 desc[UR36][R4.64+0x1d2], R11 ;  /* 0x0001d20b04003986 */ /* 0x0001e2000c101524 */
[----:B-1----:R-:W-:-:S03]  /*1bd60*/  @P5 IMAD.MOV.U32 R6, RZ, RZ, R8 ;  /* 0x000000ffff065224 */ /* 0x002fc600078e0008 */
[----:B------:R-:W3:Y:S01]  /*1bd70*/  LDL.LU R229, [R1+0xc8] ;  /* 0x0000c80001e57983 */ /* 0x000ee20000300800 */
[----:B------:R-:W-:Y:S01]  /*1bd80*/  @P5 IMAD.MOV.U32 R7, RZ, RZ, R9 ;  /* 0x000000ffff075224 */ /* 0x000fe200078e0009 */
[C---:B------:R-:W-:Y:S02]  /*1bd90*/  ISETP.GT.AND P4, PT, R0.reuse, 0xf1, P0 ;  /* 0x000000f10000780c */ /* 0x040fe40000784270 */
[C---:B------:R-:W-:Y:S01]  /*1bda0*/  ISETP.GT.AND P3, PT, R0.reuse, 0xf0, P0 ;  /* 0x000000f00000780c */ /* 0x040fe20000764270 */
[----:B------:R-:W3:Y:S04]  /*1bdb0*/  LDL.LU R228, [R1+0xc4] ;  /* 0x0000c40001e47983 */ /* 0x000ee80000300800 */
[----:B------:R1:W-:Y:S01]  /*1bdc0*/  @P5 STG.E.U16 desc[UR36][R6.64+0x1e0], R10 ;  /* 0x0001e00a06005986 */ /* 0x0003e2000c101524 */
[----:B------:R-:W-:-:S02]  /*1bdd0*/  ISETP.GT.AND P5, PT, R0, 0xf8, P1 ;  /* 0x000000f80000780c */ /* 0x000fc40000fa4270 */
[----:B0-----:R-:W-:Y:S01]  /*1bde0*/  F2FP.BF16.F32.PACK_AB R11, RZ, R231 ;  /* 0x000000e7ff0b723e */ /* 0x001fe200000010ff */
[----:B------:R-:W3:Y:S01]  /*1bdf0*/  LDL.LU R227, [R1+0xc0] ;  /* 0x0000c00001e37983 */ /* 0x000ee20000300800 */
[----:B-1----:R-:W-:Y:S02]  /*1be00*/  F2FP.BF16.F32.PACK_AB R10, RZ, R234 ;  /* 0x000000eaff0a723e */ /* 0x002fe400000010ff */
[----:B------:R-:W-:Y:S01]  /*1be10*/  F2FP.BF16.F32.PACK_AB R7, RZ, R233 ;  /* 0x000000e9ff07723e */ /* 0x000fe200000010ff */
[----:B------:R-:W3:Y:S01]  /*1be20*/  LDL.LU R234, [R1+0xbc] ;  /* 0x0000bc0001ea7983 */ /* 0x000ee20000300800 */
[----:B------:R-:W-:Y:S02]  /*1be30*/  F2FP.BF16.F32.PACK_AB R6, RZ, R232 ;  /* 0x000000e8ff06723e */ /* 0x000fe400000010ff */
[----:B------:R-:W-:Y:S01]  /*1be40*/  PRMT R12, R10, 0x7610, R12 ;  /* 0x000076100a0c7816 */ /* 0x000fe2000000000c */
[----:B------:R-:W3:Y:S01]  /*1be50*/  LDL.LU R233, [R1+0xb8] ;  /* 0x0000b80001e97983 */ /* 0x000ee20000300800 */
[----:B------:R-:W-:Y:S01]  /*1be60*/  PRMT R13, R7, 0x7610, R13 ;  /* 0x00007610070d7816 */ /* 0x000fe2000000000d */
[--C-:B------:R-:W-:Y:S01]  /*1be70*/  @P2 IMAD.MOV.U32 R7, RZ, RZ, R9.reuse ;  /* 0x000000ffff072224 */ /* 0x100fe200078e0009 */
[----:B------:R-:W-:Y:S01]  /*1be80*/  PRMT R10, R6, 0x7610, R10 ;  /* 0x00007610060a7816 */ /* 0x000fe2000000000a */
[----:B------:R-:W-:Y:S01]  /*1be90*/  @P2 IMAD.MOV.U32 R6, RZ, RZ, R8 ;  /* 0x000000ffff062224 */ /* 0x000fe200078e0008 */
[----:B------:R-:W-:Y:S01]  /*1bea0*/  ISETP.GT.AND P1, PT, R0, 0xf9, P1 ;  /* 0x000000f90000780c */ /* 0x000fe20000f24270 */
[----:B------:R-:W3:Y:S04]  /*1beb0*/  LDL.LU R232, [R1+0xb4] ;  /* 0x0000b40001e87983 */ /* 0x000ee80000300800 */
[----:B------:R0:W-:Y:S04]  /*1bec0*/  @P2 STG.E.U16 desc[UR36][R6.64+0x1e2], R12 ;  /* 0x0001e20c06002986 */ /* 0x0001e8000c101524 */
[----:B------:R1:W-:Y:S04]  /*1bed0*/  @P4 STG.E.U16 desc[UR36][R4.64+0x1e2], R10 ;  /* 0x0001e20a04004986 */ /* 0x0003e8000c101524 */
[----:B------:R-:W3:Y:S01]  /*1bee0*/  LDL.LU R231, [R1+0xb0] ;  /* 0x0000b00001e77983 */ /* 0x000ee20000300800 */
[----:B0-----:R-:W-:Y:S01]  /*1bef0*/  F2FP.BF16.F32.PACK_AB R6, RZ, R235 ;  /* 0x000000ebff06723e */ /* 0x001fe200000010ff */
[----:B------:R-:W-:-:S02]  /*1bf00*/  @P5 IMAD.MOV.U32 R7, RZ, RZ, R9 ;  /* 0x000000ffff075224 */ /* 0x000fc400078e0009 */
[----:B------:R-:W-:Y:S01]  /*1bf10*/  @P3 STG.E.U16 desc[UR36][R4.64+0x1e0], R13 ;  /* 0x0001e00d04003986 */ /* 0x000fe2000c101524 */
[----:B-1----:R-:W-:Y:S01]  /*1bf20*/  PRMT R10, R6, 0x7610, R10 ;  /* 0x00007610060a7816 */ /* 0x002fe2000000000a */
[--C-:B------:R-:W-:Y:S02]  /*1bf30*/  @P5 IMAD.MOV.U32 R6, RZ, RZ, R8.reuse ;  /* 0x000000ffff065224 */ /* 0x100fe400078e0008 */
[----:B------:R-:W4:Y:S04]  /*1bf40*/  LDL.LU R12, [R1+0x4] ;  /* 0x00000400010c7983 */ /* 0x000f280000300800 */
[----:B------:R0:W-:Y:S04]  /*1bf50*/  @P5 STG.E.U16 desc[UR36][R6.64+0x1f0], R11 ;  /* 0x0001f00b06005986 */ /* 0x0001e8000c101524 */
[----:B------:R-:W3:Y:S01]  /*1bf60*/  LDL.LU R235, [R1+0xac] ;  /* 0x0000ac0001eb7983 */ /* 0x000ee20000300800 */
[----:B0-----:R-:W-:-:S02]  /*1bf70*/  @P1 IMAD.MOV.U32 R6, RZ, RZ, R8 ;  /* 0x000000ffff061224 */ /* 0x001fc400078e0008 */
[----:B------:R-:W-:-:S05]  /*1bf80*/  @P1 IMAD.MOV.U32 R7, RZ, RZ, R9 ;  /* 0x000000ffff071224 */ /* 0x000fca00078e0009 */
[----:B------:R0:W-:Y:S01]  /*1bf90*/  @P1 STG.E.U16 desc[UR36][R6.64+0x1f2], R10 ;  /* 0x0001f20a06001986 */ /* 0x0001e2000c101524 */
[C---:B------:R-:W-:Y:S02]  /*1bfa0*/  ISETP.GT.AND P1, PT, R0.reuse, 0xf8, P0 ;  /* 0x000000f80000780c */ /* 0x040fe40000724270 */
[----:B------:R-:W-:Y:S01]  /*1bfb0*/  ISETP.GT.AND P0, PT, R0, 0xf9, P0 ;  /* 0x000000f90000780c */ /* 0x000fe20000704270 */
[----:B0-----:R-:W3:Y:S01]  /*1bfc0*/  LDL.LU R6, [R1] ;  /* 0x0000000001067983 */ /* 0x001ee20000300800 */
[----:B------:R-:W-:Y:S02]  /*1bfd0*/  F2FP.BF16.F32.PACK_AB R11, RZ, R236 ;  /* 0x000000ecff0b723e */ /* 0x000fe400000010ff */
[----:B------:R-:W-:Y:S02]  /*1bfe0*/  F2FP.BF16.F32.PACK_AB R7, RZ, R237 ;  /* 0x000000edff07723e */ /* 0x000fe400000010ff */
[----:B------:R-:W-:Y:S02]  /*1bff0*/  PRMT R14, R11, 0x7610, R14 ;  /* 0x000076100b0e7816 */ /* 0x000fe4000000000e */
[----:B------:R-:W-:-:S03]  /*1c000*/  PRMT R13, R7, 0x7610, R13 ;  /* 0x00007610070d7816 */ /* 0x000fc6000000000d */
[----:B------:R0:W-:Y:S04]  /*1c010*/  @P1 STG.E.U16 desc[UR36][R4.64+0x1f0], R14 ;  /* 0x0001f00e04001986 */ /* 0x0001e8000c101524 */
[----:B------:R1:W-:Y:S04]  /*1c020*/  @P0 STG.E.U16 desc[UR36][R4.64+0x1f2], R13 ;  /* 0x0001f20d04000986 */ /* 0x0003e8000c101524 */
[----:B0-----:R-:W3:Y:S04]  /*1c030*/  LDL.LU R14, [R1+0x8] ;  /* 0x00000800010e7983 */ /* 0x001ee80000300800 */
[----:B-1----:R-:W3:Y:S01]  /*1c040*/  LDL.LU R13, [R1+0xc] ;  /* 0x00000c00010d7983 */ /* 0x002ee20000300800 */
[----:B------:R-:W-:Y:S01]  /*1c050*/  ISETP.GT.AND P2, PT, R3, 0x80, PT ;  /* 0x000000800300780c */ /* 0x000fe20003f44270 */
[----:B------:R-:W-:-:S03]  /*1c060*/  USHF.L.U32 UR5, UR8, 0x8, URZ ;  /* 0x0000000808057899 */ /* 0x000fc6000800063f */
[C---:B------:R-:W-:Y:S01]  /*1c070*/  ISETP.GT.AND P3, PT, R0.reuse, RZ, P2 ;  /* 0x000000ff0000720c */ /* 0x040fe20001764270 */
[----:B------:R-:W-:Y:S01]  /*1c080*/  USHF.L.U64.HI UR4, UR8, 0x8, UR9 ;  /* 0x0000000808047899 */ /* 0x000fe20008010209 */
[----:B------:R-:W-:Y:S01]  /*1c090*/  ISETP.GT.AND P4, PT, R0, 0x1, P2 ;  /* 0x000000010000780c */ /* 0x000fe20001784270 */
[-C--:B--2---:R-:W-:Y:S01]  /*1c0a0*/  FMUL R18, R18, R2.reuse ;  /* 0x0000000212127220 */ /* 0x084fe20000400000 */
[-C--:B----4-:R-:W-:Y:S01]  /*1c0b0*/  FMUL R12, R12, R2.reuse ;  /* 0x000000020c0c7220 */ /* 0x090fe20000400000 */
[----:B---3--:R-:W-:Y:S01]  /*1c0c0*/  FMUL R10, R6, R2 ;  /* 0x00000002060a7220 */ /* 0x008fe20000400000 */
[----:B------:R-:W-:-:S04]  /*1c0d0*/  IADD3 R6, P5, R8, UR5, RZ ;  /* 0x0000000508067c10 */ /* 0x000fc8000ffbe0ff */
[----:B------:R-:W-:Y:S02]  /*1c0e0*/  F2FP.BF16.F32.PACK_AB R10, RZ, R10 ;  /* 0x0000000aff0a723e */ /* 0x000fe400000010ff */
[----:B------:R-:W-:Y:S02]  /*1c0f0*/  IADD3.X R7, R9, UR4, RZ, P5, !PT ;  /* 0x0000000409077c10 */ /* 0x000fe4000affe4ff */
[----:B------:R-:W-:-:S05]  /*1c100*/  PRMT R11, R10, 0x7610, R11 ;  /* 0x000076100a0b7816 */ /* 0x000fca000000000b */
[----:B------:R0:W-:Y:S01]  /*1c110*/  @P3 STG.E.U16 desc[UR36][R6.64], R11 ;  /* 0x0000000b06003986 */ /* 0x0001e2000c101524 */
[----:B------:R-:W-:Y:S02]  /*1c120*/  ISETP.GT.AND P3, PT, R3, 0x88, PT ;  /* 0x000000880300780c */ /* 0x000fe40003f64270 */
[----:B------:R-:W-:Y:S02]  /*1c130*/  F2FP.BF16.F32.PACK_AB R10, RZ, R12 ;  /* 0x0000000cff0a723e */ /* 0x000fe400000010ff */
[C---:B------:R-:W-:Y:S02]  /*1c140*/  ISETP.GT.AND P0, PT, R0.reuse, RZ, P3 ;  /* 0x000000ff0000720c */ /* 0x040fe40001f04270 */
[----:B------:R-:W-:Y:S01]  /*1c150*/  ISETP.GT.AND P1, PT, R0, 0x1, P3 ;  /* 0x000000010000780c */ /* 0x000fe20001f24270 */
[-C--:B------:R-:W-:Y:S01]  /*1c160*/  FMUL R14, R14, R2.reuse ;  /* 0x000000020e0e7220 */ /* 0x080fe20000400000 */
[----:B------:R-:W-:Y:S01]  /*1c170*/  IADD3 R12, P6, R4, UR5, RZ ;  /* 0x00000005040c7c10 */ /* 0x000fe2000ffde0ff */
[----:B0-----:R-:W-:Y:S01]  /*1c180*/  FMUL R11, R13, R2 ;  /* 0x000000020d0b7220 */ /* 0x001fe20000400000 */
[----:B------:R0:W-:Y:S02]  /*1c190*/  @P4 STG.E.U16 desc[UR36][R6.64+0x2], R10 ;  /* 0x0000020a06004986 */ /* 0x0001e4000c101524 */
[----:B------:R-:W-:-:S02]  /*1c1a0*/  F2FP.BF16.F32.PACK_AB R14, RZ, R14 ;  /* 0x0000000eff0e723e */ /* 0x000fc400000010ff */
[----:B------:R-:W-:Y:S02]  /*1c1b0*/  F2FP.BF16.F32.PACK_AB R11, RZ, R11 ;  /* 0x0000000bff0b723e */ /* 0x000fe400000010ff */
[----:B------:R-:W-:Y:S02]  /*1c1c0*/  IADD3.X R13, R5, UR4, RZ, P6, !PT ;  /* 0x00000004050d7c10 */ /* 0x000fe4000b7fe4ff */
[----:B------:R-:W-:Y:S02]  /*1c1d0*/  PRMT R19, R11, 0x7610, R19 ;  /* 0x000076100b137816 */ /* 0x000fe40000000013 */
[----:B0-----:R-:W-:Y:S01]  /*1c1e0*/  IADD3 R10, P5, R4, UR5, RZ ;  /* 0x00000005040a7c10 */ /* 0x001fe2000ffbe0ff */
[----:B------:R0:W-:Y:S03]  /*1c1f0*/  @P0 STG.E.U16 desc[UR36][R12.64], R14 ;  /* 0x0000000e0c000986 */ /* 0x0001e6000c101524 */
[----:B------:R-:W-:-:S05]  /*1c200*/  IADD3.X R11, R5, UR4, RZ, P5, !PT ;  /* 0x00000004050b7c10 */ /* 0x000fca000affe4ff */
[----:B------:R1:W-:Y:S04]  /*1c210*/  @P1 STG.E.U16 desc[UR36][R10.64+0x2], R19 ;  /* 0x000002130a001986 */ /* 0x0003e8000c101524 */
[----:B0-----:R-:W2:Y:S01]  /*1c220*/  LDL.LU R14, [R1+0x18] ;  /* 0x00001800010e7983 */ /* 0x001ea20000300800 */
[----:B------:R-:W-:-:S03]  /*1c230*/  F2FP.BF16.F32.PACK_AB R12, RZ, R18 ;  /* 0x00000012ff0c723e */ /* 0x000fc600000010ff */
[----:B------:R-:W3:Y:S04]  /*1c240*/  LDL.LU R13, [R1+0x20] ;  /* 0x00002000010d7983 */ /* 0x000ee80000300800 */
[----:B------:R-:W4:Y:S04]  /*1c250*/  LDL.LU R18, [R1+0x24] ;  /* 0x0000240001127983 */ /* 0x000f280000300800 */
[----:B-1----:R-:W4:Y:S01]  /*1c260*/  LDL.LU R11, [R1+0x1c] ;  /* 0x00001c00010b7983 */ /* 0x002f220000300800 */
[C---:B------:R-:W-:Y:S02]  /*1c270*/  ISETP.GT.AND P4, PT, R0.reuse, 0x8, P2 ;  /* 0x000000080000780c */ /* 0x040fe40001784270 */
[C---:B------:R-:W-:Y:S01]  /*1c280*/  ISETP.GT.AND P6, PT, R0.reuse, 0x9, P2 ;  /* 0x000000090000780c */ /* 0x040fe200017c4270 */
[----:B------:R-:W-:Y:S01]  /*1c290*/  FMUL R15, R15, R2 ;  /* 0x000000020f0f7220 */ /* 0x000fe20000400000 */
[----:B------:R-:W-:-:S04]  /*1c2a0*/  ISETP.GT.AND P0, PT, R0, 0x8, P3 ;  /* 0x000000080000780c */ /* 0x000fc80001f04270 */
[----:B------:R-:W-:Y:S02]  /*1c2b0*/  F2FP.BF16.F32.PACK_AB R15, RZ, R15 ;  /* 0x0000000fff0f723e */ /* 0x000fe400000010ff */
[----:B------:R-:W-:-:S03]  /*1c2c0*/  ISETP.GT.AND P1, PT, R0, 0x9, P3 ;  /* 0x000000090000780c */ /* 0x000fc60001f24270 */
[----:B------:R-:W-:Y:S04]  /*1c2d0*/  @P4 STG.E.U16 desc[UR36][R6.64+0x10], R15 ;  /* 0x0000100f06004986 */ /* 0x000fe8000c101524 */
[----:B------:R0:W-:Y:S01]  /*1c2e0*/  @P6 STG.E.U16 desc[UR36][R6.64+0x12], R12 ;  /* 0x0000120c06006986 */ /* 0x0001e2000c101524 */
[C---:B------:R-:W-:Y:S02]  /*1c2f0*/  IADD3 R10, P5, R4.reuse, UR5, RZ ;  /* 0x00000005040a7c10 */ /* 0x040fe4000ffbe0ff */
[----:B0-----:R-:W-:Y:S01]  /*1c300*/  IADD3 R12, P6, R4, UR5, RZ ;  /* 0x00000005040c7c10 */ /* 0x001fe2000ffde0ff */
[-C--:B--2---:R-:W-:Y:S01]  /*1c310*/  FMUL R14, R14, R2.reuse ;  /* 0x000000020e0e7220 */ /* 0x084fe20000400000 */
[----:B---3--:R-:W-:-:S04]  /*1c320*/  FMUL R15, R13, R2 ;  /* 0x000000020d0f7220 */ /* 0x008fc80000400000 */
[----:B------:R-:W-:Y:S01]  /*1c330*/  F2FP.BF16.F32.PACK_AB R14, RZ, R14 ;  /* 0x0000000eff0e723e */ /* 0x000fe200000010ff */
[----:B----4-:R-:W-:Y:S01]  /*1c340*/  FMUL R11, R11, R2 ;  /* 0x000000020b0b7220 */ /* 0x010fe20000400000 */
[----:B------:R-:W-:-:S04]  /*1c350*/  IADD3.X R13, R5, UR4, RZ, P6, !PT ;  /* 0x00000004050d7c10 */ /* 0x000fc8000b7fe4ff */
[----:B------:R-:W-:Y:S01]  /*1c360*/  F2FP.BF16.F32.PACK_AB R11, RZ, R11 ;  /* 0x0000000bff0b723e */ /* 0x000fe200000010ff */
[----:B------:R-:W-:-:S03]  /*1c370*/  FMUL R18, R18, R2 ;  /* 0x0000000212127220 */ /* 0x000fc60000400000 */
[----:B------:R-:W-:Y:S02]  /*1c380*/  PRMT R19, R11, 0x7610, R19 ;  /* 0x000076100b137816 */ /* 0x000fe40000000013 */
[----:B------:R-:W-:Y:S01]  /*1c390*/  IADD3.X R11, R5, UR4, RZ, P5, !PT ;  /* 0x00000004050b7c10 */ /* 0x000fe2000affe4ff */
[----:B------:R0:W-:Y:S04]  /*1c3a0*/  @P0 STG.E.U16 desc[UR36][R12.64+0x10], R14 ;  /* 0x0000100e0c000986 */ /* 0x0001e8000c101524 */
[----:B------:R1:W-:Y:S04]  /*1c3b0*/  @P1 STG.E.U16 desc[UR36][R10.64+0x12], R19 ;  /* 0x000012130a001986 */ /* 0x0003e8000c101524 */
[----:B0-----:R-:W2:Y:S01]  /*1c3c0*/  LDL.LU R14, [R1+0x28] ;  /* 0x00002800010e7983 */ /* 0x001ea20000300800 */
[----:B------:R-:W-:-:S03]  /*1c3d0*/  F2FP.BF16.F32.PACK_AB R12, RZ, R18 ;  /* 0x00000012ff0c723e */ /* 0x000fc600000010ff */
[----:B------:R-:W3:Y:S04]  /*1c3e0*/  LDL.LU R13, [R1+0x30] ;  /* 0x00003000010d7983 */ /* 0x000ee80000300800 */
[----:B------:R-:W4:Y:S04]  /*1c3f0*/  LDL.LU R18, [R1+0x34] ;  /* 0x0000340001127983 */ /* 0x000f280000300800 */
[----:B-1----:R-:W4:Y:S01]  /*1c400*/  LDL.LU R11, [R1+0x2c] ;  /* 0x00002c00010b7983 */ /* 0x002f220000300800 */
[C---:B------:R-:W-:Y:S02]  /*1c410*/  ISETP.GT.AND P4, PT, R0.reuse, 0x10, P2 ;  /* 0x000000100000780c */ /* 0x040fe40001784270 */
[----:B------:R-:W-:-:S02]  /*1c420*/  ISETP.GT.AND P6, PT, R0, 0x11, P2 ;  /* 0x000000110000780c */ /* 0x000fc400017c4270 */
[----:B------:R-:W-:Y:S02]  /*1c430*/  F2FP.BF16.F32.PACK_AB R15, RZ, R15 ;  /* 0x0000000fff0f723e */ /* 0x000fe400000010ff */
[C---:B------:R-:W-:Y:S02]  /*1c440*/  ISETP.GT.AND P0, PT, R0.reuse, 0x10, P3 ;  /* 0x000000100000780c */ /* 0x040fe40001f04270 */
[----:B------:R-:W-:-:S05]  /*1c450*/  ISETP.GT.AND P1, PT, R0, 0x11, P3 ;  /* 0x000000110000780c */ /* 0x000fca0001f24270 */
        /* <DEDUP_REMOVED lines=144> */
[----:B-1----:R-:W2:Y:S01]  /*1cd60*/  LDL.LU R11, [R1+0x88] ;  /* 0x00008800010b7983 */ /* 0x002ea20000300800 */
[C---:B------:R-:W-:Y:S02]  /*1cd70*/  ISETP.GT.AND P4, PT, R0.reuse, 0x40, P2 ;  /* 0x000000400000780c */ /* 0x040fe40001784270 */
[----:B------:R-:W-:-:S02]  /*1cd80*/  ISETP.GT.AND P6, PT, R0, 0x41, P2 ;  /* 0x000000410000780c */ /* 0x000fc400017c4270 */
[----:B------:R-:W-:Y:S02]  /*1cd90*/  F2FP.BF16.F32.PACK_AB R15, RZ, R15 ;  /* 0x0000000fff0f723e */ /* 0x000fe400000010ff */
[----:B------:R-:W-:-:S07]  /*1cda0*/  ISETP.GT.AND P0, PT, R0, 0x40, P3 ;  /* 0x000000400000780c */ /* 0x000fce0001f04270 */
[----:B------:R-:W-:Y:S04]  /*1cdb0*/  @P4 STG.E.U16 desc[UR36][R6.64+0x80], R15 ;  /* 0x0000800f06004986 */ /* 0x000fe8000c101524 */
[----:B------:R0:W-:Y:S02]  /*1cdc0*/  @P6 STG.E.U16 desc[UR36][R6.64+0x82], R12 ;  /* 0x0000820c06006986 */ /* 0x0001e4000c101524 */
[----:B0-----:R-:W-:Y:S01]  /*1cdd0*/  IADD3 R12, P6, R4, UR5, RZ ;  /* 0x00000005040c7c10 */ /* 0x001fe2000ffde0ff */
[-C--:B--2---:R-:W-:Y:S01]  /*1cde0*/  FMUL R15, R11, R2.reuse ;  /* 0x000000020b0f7220 */ /* 0x084fe20000400000 */
[-C--:B------:R-:W-:Y:S01]  /*1cdf0*/  FMUL R11, R14, R2.reuse ;  /* 0x000000020e0b7220 */ /* 0x080fe20000400000 */
[----:B---3--:R-:W-:Y:S01]  /*1ce00*/  FMUL R14, R13, R2 ;  /* 0x000000020d0e7220 */ /* 0x008fe20000400000 */
[----:B------:R-:W-:-:S02]  /*1ce10*/  IADD3.X R13, R5, UR4, RZ, P6, !PT ;  /* 0x00000004050d7c10 */ /* 0x000fc4000b7fe4ff */
[----:B------:R-:W-:-:S05]  /*1ce20*/  F2FP.BF16.F32.PACK_AB R15, RZ, R15 ;  /* 0x0000000fff0f723e */ /* 0x000fca00000010ff */
[----:B------:R0:W-:Y:S04]  /*1ce30*/  @P0 STG.E.U16 desc[UR36][R12.64+0x80], R15 ;  /* 0x0000800f0c000986 */ /* 0x0001e8000c101524 */
[----:B0-----:R-:W2:Y:S04]  /*1ce40*/  LDL.LU R12, [R1+0x9c] ;  /* 0x00009c00010c7983 */ /* 0x001ea80000300800 */
[----:B------:R-:W3:Y:S04]  /*1ce50*/  LDL.LU R13, [R1+0xa4] ;  /* 0x0000a400010d7983 */ /* 0x000ee80000300800 */
[----:B------:R-:W3:Y:S01]  /*1ce60*/  LDL.LU R15, [R1+0xa8] ;  /* 0x0000a800010f7983 */ /* 0x000ee20000300800 */
[----:B------:R-:W-:-:S02]  /*1ce70*/  ISETP.GT.AND P1, PT, R0, 0x41, P3 ;  /* 0x000000410000780c */ /* 0x000fc40001f24270 */
[----:B------:R-:W-:Y:S01]  /*1ce80*/  F2FP.BF16.F32.PACK_AB R11, RZ, R11 ;  /* 0x0000000bff0b723e */ /* 0x000fe200000010ff */
[----:B----4-:R-:W-:Y:S01]  /*1ce90*/  FMUL R18, R18, R2 ;  /* 0x0000000212127220 */ /* 0x010fe20000400000 */
[----:B------:R-:W-:Y:S02]  /*1cea0*/  IADD3 R10, P5, R4, UR5, RZ ;  /* 0x00000005040a7c10 */ /* 0x000fe4000ffbe0ff */
[C---:B------:R-:W-:Y:S02]  /*1ceb0*/  ISETP.GT.AND P4, PT, R0.reuse, 0x48, P2 ;  /* 0x000000480000780c */ /* 0x040fe40001784270 */
[----:B------:R-:W-:Y:S02]  /*1cec0*/  ISETP.GT.AND P6, PT, R0, 0x49, P2 ;  /* 0x000000490000780c */ /* 0x000fe400017c4270 */
[----:B------:R-:W-:Y:S02]  /*1ced0*/  PRMT R19, R11, 0x7610, R19 ;  /* 0x000076100b137816 */ /* 0x000fe40000000013 */
[----:B------:R-:W-:-:S02]  /*1cee0*/  IADD3.X R11, R5, UR4, RZ, P5, !PT ;  /* 0x00000004050b7c10 */ /* 0x000fc4000affe4ff */
[----:B------:R-:W-:Y:S02]  /*1cef0*/  F2FP.BF16.F32.PACK_AB R18, RZ, R18 ;  /* 0x00000012ff12723e */ /* 0x000fe400000010ff */
[----:B------:R-:W-:Y:S01]  /*1cf00*/  F2FP.BF16.F32.PACK_AB R14, RZ, R14 ;  /* 0x0000000eff0e723e */ /* 0x000fe200000010ff */
[----:B------:R0:W-:Y:S01]  /*1cf10*/  @P1 STG.E.U16 desc[UR36][R10.64+0x82], R19 ;  /* 0x000082130a001986 */ /* 0x0001e2000c101524 */
[----:B------:R-:W-:-:S03]  /*1cf20*/  ISETP.GT.AND P0, PT, R0, 0x48, P3 ;  /* 0x000000480000780c */ /* 0x000fc60001f04270 */
[----:B------:R-:W-:Y:S01]  /*1cf30*/  @P4 STG.E.U16 desc[UR36][R6.64+0x90], R14 ;  /* 0x0000900e06004986 */ /* 0x000fe2000c101524 */
[----:B0-----:R-:W-:Y:S01]  /*1cf40*/  PRMT R10, R18, 0x7610, R10 ;  /* 0x00007610120a7816 */ /* 0x001fe2000000000a */
[----:B------:R-:W-:-:S04]  /*1cf50*/  FMUL R20, R20, R2 ;  /* 0x0000000214147220 */ /* 0x000fc80000400000 */
[----:B------:R0:W-:Y:S01]  /*1cf60*/  @P6 STG.E.U16 desc[UR36][R6.64+0x92], R10 ;  /* 0x0000920a06006986 */ /* 0x0001e2000c101524 */
[C---:B------:R-:W-:Y:S02]  /*1cf70*/  ISETP.GT.AND P1, PT, R0.reuse, 0x49, P3 ;  /* 0x000000490000780c */ /* 0x040fe40001f24270 */
[----:B------:R-:W-:Y:S01]  /*1cf80*/  ISETP.GT.AND P4, PT, R0, 0x50, P2 ;  /* 0x000000500000780c */ /* 0x000fe20001784270 */
[----:B------:R-:W-:Y:S01]  /*1cf90*/  FMUL R21, R21, R2 ;  /* 0x0000000215157220 */ /* 0x000fe20000400000 */
[----:B------:R-:W-:Y:S02]  /*1cfa0*/  F2FP.BF16.F32.PACK_AB R20, RZ, R20 ;  /* 0x00000014ff14723e */ /* 0x000fe400000010ff */
[----:B0-----:R-:W-:-:S04]  /*1cfb0*/  IADD3 R10, P6, R4, UR5, RZ ;  /* 0x00000005040a7c10 */ /* 0x001fc8000ffde0ff */
[----:B------:R-:W-:Y:S02]  /*1cfc0*/  IADD3.X R11, R5, UR4, RZ, P6, !PT ;  /* 0x00000004050b7c10 */ /* 0x000fe4000b7fe4ff */
[C---:B------:R-:W-:Y:S02]  /*1cfd0*/  ISETP.GT.AND P6, PT, R0.reuse, 0x51, P2 ;  /* 0x000000510000780c */ /* 0x040fe400017c4270 */
[----:B------:R-:W-:Y:S01]  /*1cfe0*/  F2FP.BF16.F32.PACK_AB R21, RZ, R21 ;  /* 0x00000015ff15723e */ /* 0x000fe200000010ff */
[----:B------:R0:W-:Y:S01]  /*1cff0*/  @P0 STG.E.U16 desc[UR36][R10.64+0x90], R20 ;  /* 0x000090140a000986 */ /* 0x0001e2000c101524 */
[----:B------:R-:W-:Y:S01]  /*1d000*/  ISETP.GT.AND P0, PT, R0, 0x50, P3 ;  /* 0x000000500000780c */ /* 0x000fe20001f04270 */
[----:B------:R-:W-:-:S05]  /*1d010*/  FMUL R19, R231, R2 ;  /* 0x00000002e7137220 */ /* 0x000fca0000400000 */
[----:B------:R-:W-:Y:S01]  /*1d020*/  F2FP.BF16.F32.PACK_AB R19, RZ, R19 ;  /* 0x00000013ff13723e */ /* 0x000fe200000010ff */
[-C--:B--2---:R-:W-:Y:S01]  /*1d030*/  FMUL R18, R12, R2.reuse ;  /* 0x000000020c127220 */ /* 0x084fe20000400000 */
[----:B------:R-:W-:Y:S01]  /*1d040*/  IADD3 R12, P5, R4, UR5, RZ ;  /* 0x00000005040c7c10 */ /* 0x000fe2000ffbe0ff */
[----:B---3--:R-:W-:-:S03]  /*1d050*/  FMUL R14, R13, R2 ;  /* 0x000000020d0e7220 */ /* 0x008fc60000400000 */
[----:B------:R-:W-:Y:S02]  /*1d060*/  F2FP.BF16.F32.PACK_AB R18, RZ, R18 ;  /* 0x00000012ff12723e */ /* 0x000fe400000010ff */
[----:B------:R-:W-:Y:S02]  /*1d070*/  IADD3.X R13, R5, UR4, RZ, P5, !PT ;  /* 0x00000004050d7c10 */ /* 0x000fe4000affe4ff */
[----:B0-----:R-:W-:Y:S01]  /*1d080*/  F2FP.BF16.F32.PACK_AB R11, RZ, R14 ;  /* 0x0000000eff0b723e */ /* 0x001fe200000010ff */
[-C--:B------:R-:W-:Y:S02]  /*1d090*/  FMUL R14, R15, R2.reuse ;  /* 0x000000020f0e7220 */ /* 0x080fe40000400000 */
[----:B------:R0:W-:Y:S04]  /*1d0a0*/  @P1 STG.E.U16 desc[UR36][R12.64+0x92], R18 ;  /* 0x000092120c001986 */ /* 0x0001e8000c101524 */
[----:B------:R-:W-:Y:S01]  /*1d0b0*/  @P4 STG.E.U16 desc[UR36][R6.64+0xa0], R21 ;  /* 0x0000a01506004986 */ /* 0x000fe2000c101524 */
[----:B------:R-:W-:-:S03]  /*1d0c0*/  FMUL R15, R235, R2 ;  /* 0x00000002eb0f7220 */ /* 0x000fc60000400000 */
[----:B------:R1:W-:Y:S01]  /*1d0d0*/  @P6 STG.E.U16 desc[UR36][R6.64+0xa2], R11 ;  /* 0x0000a20b06006986 */ /* 0x0003e2000c101524 */
[----:B------:R-:W-:Y:S02]  /*1d0e0*/  IADD3 R10, P6, R4, UR5, RZ ;  /* 0x00000005040a7c10 */ /* 0x000fe4000ffde0ff */
[----:B------:R-:W-:Y:S02]  /*1d0f0*/  ISETP.GT.AND P1, PT, R0, 0x51, P3 ;  /* 0x000000510000780c */ /* 0x000fe40001f24270 */
[----:B0-----:R-:W-:Y:S01]  /*1d100*/  F2FP.BF16.F32.PACK_AB R13, RZ, R14 ;  /* 0x0000000eff0d723e */ /* 0x001fe200000010ff */
[----:B------:R-:W-:Y:S01]  /*1d110*/  FMUL R14, R232, R2 ;  /* 0x00000002e80e7220 */ /* 0x000fe20000400000 */
[----:B------:R-:W-:Y:S02]  /*1d120*/  ISETP.GT.AND P4, PT, R0, 0x58, P2 ;  /* 0x000000580000780c */ /* 0x000fe40001784270 */
[----:B------:R-:W-:Y:S02]  /*1d130*/  F2FP.BF16.F32.PACK_AB R15, RZ, R15 ;  /* 0x0000000fff0f723e */ /* 0x000fe400000010ff */
[----:B-1----:R-:W-:-:S02]  /*1d140*/  IADD3.X R11, R5, UR4, RZ, P6, !PT ;  /* 0x00000004050b7c10 */ /* 0x002fc4000b7fe4ff */
[----:B------:R-:W-:Y:S02]  /*1d150*/  ISETP.GT.AND P6, PT, R0, 0x59, P2 ;  /* 0x000000590000780c */ /* 0x000fe400017c4270 */
[----:B------:R-:W-:Y:S02]  /*1d160*/  IADD3 R12, P5, R4, UR5, RZ ;  /* 0x00000005040c7c10 */ /* 0x000fe4000ffbe0ff */
[----:B------:R-:W-:Y:S02]  /*1d170*/  PRMT R20, R13, 0x7610, R20 ;  /* 0x000076100d147816 */ /* 0x000fe40000000014 */
[----:B------:R-:W-:Y:S02]  /*1d180*/  F2FP.BF16.F32.PACK_AB R14, RZ, R14 ;  /* 0x0000000eff0e723e */ /* 0x000fe400000010ff */
[----:B------:R-:W-:Y:S01]  /*1d190*/  PRMT R21, R15, 0x7610, R21 ;  /* 0x000076100f157816 */ /* 0x000fe20000000015 */
[----:B------:R0:W-:Y:S01]  /*1d1a0*/  @P0 STG.E.U16 desc[UR36][R10.64+0xa0], R20 ;  /* 0x0000a0140a000986 */ /* 0x0001e2000c101524 */
[----:B------:R-:W-:-:S02]  /*1d1b0*/  IADD3.X R13, R5, UR4, RZ, P5, !PT ;  /* 0x00000004050d7c10 */ /* 0x000fc4000affe4ff */
[----:B------:R-:W-:-:S03]  /*1d1c0*/  ISETP.GT.AND P0, PT, R0, 0x58, P3 ;  /* 0x000000580000780c */ /* 0x000fc60001f04270 */
[----:B------:R1:W-:Y:S01]  /*1d1d0*/  @P1 STG.E.U16 desc[UR36][R12.64+0xa2], R21 ;  /* 0x0000a2150c001986 */ /* 0x0003e2000c101524 */
[----:B0-----:R-:W-:Y:S01]  /*1d1e0*/  PRMT R11, R14, 0x7610, R11 ;  /* 0x000076100e0b7816 */ /* 0x001fe2000000000b */
[-C--:B------:R-:W-:Y:S02]  /*1d1f0*/  FMUL R14, R233, R2.reuse ;  /* 0x00000002e90e7220 */ /* 0x080fe40000400000 */
[----:B------:R0:W-:Y:S01]  /*1d200*/  @P4 STG.E.U16 desc[UR36][R6.64+0xb0], R19 ;  /* 0x0000b01306004986 */ /* 0x0001e2000c101524 */
[----:B------:R-:W-:-:S03]  /*1d210*/  FMUL R15, R234, R2 ;  /* 0x00000002ea0f7220 */ /* 0x000fc60000400000 */
[----:B------:R2:W-:Y:S01]  /*1d220*/  @P6 STG.E.U16 desc[UR36][R6.64+0xb2], R11 ;  /* 0x0000b20b06006986 */ /* 0x0005e2000c101524 */
[----:B------:R-:W-:Y:S01]  /*1d230*/  IADD3 R10, P6, R4, UR5, RZ ;  /* 0x00000005040a7c10 */ /* 0x000fe2000ffde0ff */
[----:B------:R-:W-:Y:S01]  /*1d240*/  FMUL R18, R227, R2 ;  /* 0x00000002e3127220 */ /* 0x000fe20000400000 */
[----:B-1----:R-:W-:Y:S01]  /*1d250*/  F2FP.BF16.F32.PACK_AB R13, RZ, R14 ;  /* 0x0000000eff0d723e */ /* 0x002fe200000010ff */
[----:B------:R-:W-:Y:S01]  /*1d260*/  FMUL R14, R228, R2 ;  /* 0x00000002e40e7220 */ /* 0x000fe20000400000 */
[C---:B------:R-:W-:Y:S02]  /*1d270*/  ISETP.GT.AND P1, PT, R0.reuse, 0x59, P3 ;  /* 0x000000590000780c */ /* 0x040fe40001f24270 */
[----:B------:R-:W-:Y:S02]  /*1d280*/  ISETP.GT.AND P4, PT, R0, 0x60, P2 ;  /* 0x000000600000780c */ /* 0x000fe40001784270 */
[----:B0-----:R-:W-:Y:S02]  /*1d290*/  PRMT R19, R13, 0x7610, R19 ;  /* 0x000076100d137816 */ /* 0x001fe40000000013 */
[----:B--2---:R-:W-:-:S02]  /*1d2a0*/  IADD3.X R11, R5, UR4, RZ, P6, !PT ;  /* 0x00000004050b7c10 */ /* 0x004fc4000b7fe4ff */
[----:B------:R-:W-:Y:S02]  /*1d2b0*/  ISETP.GT.AND P6, PT, R0, 0x61, P2 ;  /* 0x000000610000780c */ /* 0x000fe400017c4270 */
[----:B------:R-:W-:Y:S02]  /*1d2c0*/  F2FP.BF16.F32.PACK_AB R15, RZ, R15 ;  /* 0x0000000fff0f723e */ /* 0x000fe400000010ff */
[----:B------:R-:W-:Y:S02]  /*1d2d0*/  IADD3 R12, P5, R4, UR5, RZ ;  /* 0x00000005040c7c10 */ /* 0x000fe4000ffbe0ff */
[----:B------:R-:W-:Y:S02]  /*1d2e0*/  F2FP.BF16.F32.PACK_AB R18, RZ, R18 ;  /* 0x00000012ff12723e */ /* 0x000fe400000010ff */
[----:B------:R-:W-:Y:S01]  /*1d2f0*/  F2FP.BF16.F32.PACK_AB R14, RZ, R14 ;  /* 0x0000000eff0e723e */ /* 0x000fe200000010ff */
[----:B------:R0:W-:Y:S01]  /*1d300*/  @P0 STG.E.U16 desc[UR36][R10.64+0xb0], R19 ;  /* 0x0000b0130a000986 */ /* 0x0001e2000c101524 */
[----:B------:R-:W-:-:S02]  /*1d310*/  PRMT R20, R15, 0x7610, R20 ;  /* 0x000076100f147816 */ /* 0x000fc40000000014 */
[----:B------:R-:W-:Y:S02]  /*1d320*/  IADD3.X R13, R5, UR4, RZ, P5, !PT ;  /* 0x00000004050d7c10 */ /* 0x000fe4000affe4ff */
[----:B------:R-:W-:Y:S01]  /*1d330*/  PRMT R21, R14, 0x7610, R21 ;  /* 0x000076100e157816 */ /* 0x000fe20000000015 */
[-C--:B------:R-:W-:Y:S01]  /*1d340*/  FMUL R14, R229, R2.reuse ;  /* 0x00000002e50e7220 */ /* 0x080fe20000400000 */
[-C--:B------:R-:W-:Y:S01]  /*1d350*/  FMUL R15, R230, R2.reuse ;  /* 0x00000002e60f7220 */ /* 0x080fe20000400000 */
[----:B------:R1:W-:Y:S01]  /*1d360*/  @P1 STG.E.U16 desc[UR36][R12.64+0xb2], R20 ;  /* 0x0000b2140c001986 */ /* 0x0003e2000c101524 */
[----:B0-----:R-:W-:Y:S02]  /*1d370*/  PRMT R11, R18, 0x7610, R11 ;  /* 0x00007610120b7816 */ /* 0x001fe4000000000b */
[C---:B------:R-:W-:Y:S02]  /*1d380*/  ISETP.GT.AND P0, PT, R0.reuse, 0x60, P3 ;  /* 0x000000600000780c */ /* 0x040fe40001f04270 */
[----:B------:R-:W-:Y:S01]  /*1d390*/  ISETP.GT.AND P1, PT, R0, 0x61, P3 ;  /* 0x000000610000780c */ /* 0x000fe20001f24270 */
[----:B------:R0:W-:Y:S04]  /*1d3a0*/  @P4 STG.E.U16 desc[UR36][R6.64+0xc0], R11 ;  /* 0x0000c00b06004986 */ /* 0x0001e8000c101524 */
[----:B------:R2:W-:Y:S01]  /*1d3b0*/  @P6 STG.E.U16 desc[UR36][R6.64+0xc2], R21 ;  /* 0x0000c21506006986 */ /* 0x0005e2000c101524 */
[----:B------:R-:W-:Y:S01]  /*1d3c0*/  IADD3 R10, P6, R4, UR5, RZ ;  /* 0x00000005040a7c10 */ /* 0x000fe2000ffde0ff */
[----:B------:R-:W-:Y:S01]  /*1d3d0*/  FMUL R18, R223, R2 ;  /* 0x00000002df127220 */ /* 0x000fe20000400000 */
[----:B-1----:R-:W-:Y:S01]  /*1d3e0*/  F2FP.BF16.F32.PACK_AB R13, RZ, R14 ;  /* 0x0000000eff0d723e */ /* 0x002fe200000010ff */
[----:B------:R-:W-:Y:S01]  /*1d3f0*/  FMUL R14, R224, R2 ;  /* 0x00000002e00e7220 */ /* 0x000fe20000400000 */
[----:B------:R-:W-:-:S02]  /*1d400*/  F2FP.BF16.F32.PACK_AB R15, RZ, R15 ;  /* 0x0000000fff0f723e */ /* 0x000fc400000010ff */
[----:B------:R-:W-:Y:S02]  /*1d410*/  IADD3 R12, P5, R4, UR5, RZ ;  /* 0x00000005040c7c10 */ /* 0x000fe4000ffbe0ff */
[C---:B------:R-:W-:Y:S02]  /*1d420*/  ISETP.GT.AND P4, PT, R0.reuse, 0x68, P2 ;  /* 0x000000680000780c */ /* 0x040fe40001784270 */
[----:B0-----:R-:W-:Y:S02]  /*1d430*/  IADD3.X R11, R5, UR4, RZ, P6, !PT ;  /* 0x00000004050b7c10 */ /* 0x001fe4000b7fe4ff */
[----:B------:R-:W-:Y:S02]  /*1d440*/  ISETP.GT.AND P6, PT, R0, 0x69, P2 ;  /* 0x000000690000780c */ /* 0x000fe400017c4270 */
[----:B------:R-:W-:Y:S02]  /*1d450*/  PRMT R19, R13, 0x7610, R19 ;  /* 0x000076100d137816 */ /* 0x000fe40000000013 */
[----:B------:R-:W-:-:S02]  /*1d460*/  PRMT R20, R15, 0x7610, R20 ;  /* 0x000076100f147816 */ /* 0x000fc40000000014 */
[----:B------:R-:W-:Y:S02]  /*1d470*/  IADD3.X R13, R5, UR4, RZ, P5, !PT ;  /* 0x00000004050d7c10 */ /* 0x000fe4000affe4ff */
[----:B------:R-:W-:Y:S02]  /*1d480*/  F2FP.BF16.F32.PACK_AB R18, RZ, R18 ;  /* 0x00000012ff12723e */ /* 0x000fe400000010ff */
[----:B------:R-:W-:Y:S01]  /*1d490*/  F2FP.BF16.F32.PACK_AB R14, RZ, R14 ;  /* 0x0000000eff0e723e */ /* 0x000fe200000010ff */
[----:B------:R-:W-:Y:S01]  /*1d4a0*/  @P0 STG.E.U16 desc[UR36][R10.64+0xc0], R19 ;  /* 0x0000c0130a000986 */ /* 0x000fe2000c101524 */
[----:B--2---:R-:W-:-:S03]  /*1d4b0*/  PRMT R21, R18, 0x7610, R21 ;  /* 0x0000761012157816 */ /* 0x004fc60000000015 */
[----:B------:R0:W-:Y:S01]  /*1d4c0*/  @P1 STG.E.U16 desc[UR36][R12.64+0xc2], R20 ;  /* 0x0000c2140c001986 */ /* 0x0001e2000c101524 */
[----:B------:R-:W-:-:S03]  /*1d4d0*/  ISETP.GT.AND P0, PT, R0, 0x68, P3 ;  /* 0x000000680000780c */ /* 0x000fc60001f04270 */
[----:B------:R-:W-:Y:S01]  /*1d4e0*/  @P4 STG.E.U16 desc[UR36][R6.64+0xd0], R21 ;  /* 0x0000d01506004986 */ /* 0x000fe2000c101524 */
[----:B0-----:R-:W-:Y:S01]  /*1d4f0*/  PRMT R13, R14, 0x7610, R13 ;  /* 0x000076100e0d7816 */ /* 0x001fe2000000000d */
[-C--:B------:R-:W-:Y:S01]  /*1d500*/  FMUL R14, R225, R2.reuse ;  /* 0x00000002e10e7220 */ /* 0x080fe20000400000 */
[----:B------:R-:W-:-:S03]  /*1d510*/  FMUL R15, R226, R2 ;  /* 0x00000002e20f7220 */ /* 0x000fc60000400000 */
[----:B------:R0:W-:Y:S01]  /*1d520*/  @P6 STG.E.U16 desc[UR36][R6.64+0xd2], R13 ;  /* 0x0000d20d06006986 */ /* 0x0001e2000c101524 */
[----:B------:R-:W-:Y:S01]  /*1d530*/  IADD3 R12, P6, R4, UR5, RZ ;  /* 0x00000005040c7c10 */ /* 0x000fe2000ffde0ff */
[----:B------:R-:W-:Y:S01]  /*1d540*/  FMUL R18, R219, R2 ;  /* 0x00000002db127220 */ /* 0x000fe20000400000 */
[----:B------:R-:W-:Y:S01]  /*1d550*/  F2FP.BF16.F32.PACK_AB R11, RZ, R14 ;  /* 0x0000000eff0b723e */ /* 0x000fe200000010ff */
[----:B------:R-:W-:Y:S01]  /*1d560*/  FMUL R14, R220, R2 ;  /* 0x00000002dc0e7220 */ /* 0x000fe20000400000 */
[C---:B------:R-:W-:Y:S02]  /*1d570*/  ISETP.GT.AND P1, PT, R0.reuse, 0x69, P3 ;  /* 0x000000690000780c */ /* 0x040fe40001f24270 */
[----:B------:R-:W-:Y:S02]  /*1d580*/  ISETP.GT.AND P4, PT, R0, 0x70, P2 ;  /* 0x000000700000780c */ /* 0x000fe40001784270 */
[----:B------:R-:W-:Y:S02]  /*1d590*/  PRMT R19, R11, 0x7610, R19 ;  /* 0x000076100b137816 */ /* 0x000fe40000000013 */
[----:B0-----:R-:W-:-:S02]  /*1d5a0*/  IADD3.X R13, R5, UR4, RZ, P6, !PT ;  /* 0x00000004050d7c10 */ /* 0x001fc4000b7fe4ff */
        /* <DEDUP_REMOVED lines=58> */
[----:B------:R-:W-:Y:S01]  /*1d950*/  ISETP.GT.AND P0, PT, R0, 0x80, P3 ;  /* 0x000000800000780c */ /* 0x000fe20001f04270 */
[----:B------:R1:W-:Y:S01]  /*1d960*/  @P1 STG.E.U16 desc[UR36][R12.64+0xf2], R20 ;  /* 0x0000f2140c001986 */ /* 0x0003e2000c101524 */
[----:B0-----:R-:W-:Y:S01]  /*1d970*/  PRMT R11, R18, 0x7610, R11 ;  /* 0x00007610120b7816 */ /* 0x001fe2000000000b */
[----:B------:R-:W-:-:S04]  /*1d980*/  FMUL R15, R214, R2 ;  /* 0x00000002d60f7220 */ /* 0x000fc80000400000 */
[----:B------:R0:W-:Y:S04]  /*1d990*/  @P4 STG.E.U16 desc[UR36][R6.64+0x100], R11 ;  /* 0x0001000b06004986 */ /* 0x0001e8000c101524 */
[----:B------:R2:W-:Y:S01]  /*1d9a0*/  @P6 STG.E.U16 desc[UR36][R6.64+0x102], R21 ;  /* 0x0001021506006986 */ /* 0x0005e2000c101524 */
[----:B------:R-:W-:Y:S01]  /*1d9b0*/  IADD3 R10, P6, R4, UR5, RZ ;  /* 0x00000005040a7c10 */ /* 0x000fe2000ffde0ff */
[----:B------:R-:W-:Y:S01]  /*1d9c0*/  FMUL R18, R207, R2 ;  /* 0x00000002cf127220 */ /* 0x000fe20000400000 */
[----:B-1----:R-:W-:Y:S01]  /*1d9d0*/  F2FP.BF16.F32.PACK_AB R13, RZ, R14 ;  /* 0x0000000eff0d723e */ /* 0x002fe200000010ff */
[----:B------:R-:W-:Y:S01]  /*1d9e0*/  FMUL R14, R208, R2 ;  /* 0x00000002d00e7220 */ /* 0x000fe20000400000 */
[C---:B------:R-:W-:Y:S02]  /*1d9f0*/  ISETP.GT.AND P1, PT, R0.reuse, 0x81, P3 ;  /* 0x000000810000780c */ /* 0x040fe40001f24270 */
[----:B------:R-:W-:-:S02]  /*1da00*/  ISETP.GT.AND P4, PT, R0, 0x88, P2 ;  /* 0x000000880000780c */ /* 0x000fc40001784270 */
[----:B0-----:R-:W-:Y:S02]  /*1da10*/  IADD3.X R11, R5, UR4, RZ, P6, !PT ;  /* 0x00000004050b7c10 */ /* 0x001fe4000b7fe4ff */
[----:B------:R-:W-:Y:S02]  /*1da20*/  ISETP.GT.AND P6, PT, R0, 0x89, P2 ;  /* 0x000000890000780c */ /* 0x000fe400017c4270 */
[----:B------:R-:W-:Y:S02]  /*1da30*/  PRMT R19, R13, 0x7610, R19 ;  /* 0x000076100d137816 */ /* 0x000fe40000000013 */
[----:B------:R-:W-:Y:S02]  /*1da40*/  F2FP.BF16.F32.PACK_AB R15, RZ, R15 ;  /* 0x0000000fff0f723e */ /* 0x000fe400000010ff */
[----:B------:R-:W-:Y:S02]  /*1da50*/  IADD3 R12, P5, R4, UR5, RZ ;  /* 0x00000005040c7c10 */ /* 0x000fe4000ffbe0ff */
[----:B------:R-:W-:-:S02]  /*1da60*/  F2FP.BF16.F32.PACK_AB R18, RZ, R18 ;  /* 0x00000012ff12723e */ /* 0x000fc400000010ff */
[----:B------:R-:W-:Y:S01]  /*1da70*/  F2FP.BF16.F32.PACK_AB R14, RZ, R14 ;  /* 0x0000000eff0e723e */ /* 0x000fe200000010ff */
[----:B------:R0:W-:Y:S01]  /*1da80*/  @P0 STG.E.U16 desc[UR36][R10.64+0x100], R19 ;  /* 0x000100130a000986 */ /* 0x0001e2000c101524 */
[----:B------:R-:W-:Y:S02]  /*1da90*/  PRMT R20, R15, 0x7610, R20 ;  /* 0x000076100f147816 */ /* 0x000fe40000000014 */
[----:B------:R-:W-:Y:S02]  /*1daa0*/  IADD3.X R13, R5, UR4, RZ, P5, !PT ;  /* 0x00000004050d7c10 */ /* 0x000fe4000affe4ff */
[----:B--2---:R-:W-:Y:S01]  /*1dab0*/  PRMT R21, R14, 0x7610, R21 ;  /* 0x000076100e157816 */ /* 0x004fe20000000015 */
        /* <DEDUP_REMOVED lines=172> */
[----:B------:R-:W-:Y:S01]  /*1e580*/  FMUL R15, R182, R2 ;  /* 0x00000002b60f7220 */ /* 0x000fe20000400000 */
[----:B------:R-:W-:-:S03]  /*1e590*/  ISETP.GT.AND P1, PT, R0, 0xc1, P3 ;  /* 0x000000c10000780c */ /* 0x000fc60001f24270 */
[----:B------:R0:W-:Y:S01]  /*1e5a0*/  @P4 STG.E.U16 desc[UR36][R6.64+0x180], R11 ;  /* 0x0001800b06004986 */ /* 0x0001e2000c101524 */
[----:B------:R-:W-:Y:S01]  /*1e5b0*/  FMUL R18, R175, R2 ;  /* 0x00000002af127220 */ /* 0x000fe20000400000 */
[----:B-1----:R-:W-:Y:S02]  /*1e5c0*/  F2FP.BF16.F32.PACK_AB R13, RZ, R14 ;  /* 0x0000000eff0d723e */ /* 0x002fe400000010ff */
[----:B------:R1:W-:Y:S01]  /*1e5d0*/  @P6 STG.E.U16 desc[UR36][R6.64+0x182], R21 ;  /* 0x0001821506006986 */ /* 0x0003e2000c101524 */
[----:B------:R-:W-:Y:S01]  /*1e5e0*/  IADD3 R10, P6, R4, UR5, RZ ;  /* 0x00000005040a7c10 */ /* 0x000fe2000ffde0ff */
[----:B------:R-:W-:Y:S01]  /*1e5f0*/  FMUL R14, R176, R2 ;  /* 0x00000002b00e7220 */ /* 0x000fe20000400000 */
[----:B------:R-:W-:Y:S02]  /*1e600*/  F2FP.BF16.F32.PACK_AB R15, RZ, R15 ;  /* 0x0000000fff0f723e */ /* 0x000fe400000010ff */
[----:B------:R-:W-:Y:S02]  /*1e610*/  ISETP.GT.AND P4, PT, R0, 0xc8, P2 ;  /* 0x000000c80000780c */ /* 0x000fe40001784270 */
[----:B------:R-:W-:-:S02]  /*1e620*/  IADD3 R12, P5, R4, UR5, RZ ;  /* 0x00000005040c7c10 */ /* 0x000fc4000ffbe0ff */
[----:B0-----:R-:W-:Y:S02]  /*1e630*/  IADD3.X R11, R5, UR4, RZ, P6, !PT ;  /* 0x00000004050b7c10 */ /* 0x001fe4000b7fe4ff */
[----:B------:R-:W-:Y:S02]  /*1e640*/  PRMT R19, R13, 0x7610, R19 ;  /* 0x000076100d137816 */ /* 0x000fe40000000013 */
[----:B------:R-:W-:Y:S02]  /*1e650*/  F2FP.BF16.F32.PACK_AB R18, RZ, R18 ;  /* 0x00000012ff12723e */ /* 0x000fe400000010ff */
[----:B------:R-:W-:Y:S02]  /*1e660*/  ISETP.GT.AND P6, PT, R0, 0xc9, P2 ;  /* 0x000000c90000780c */ /* 0x000fe400017c4270 */
[----:B------:R-:W-:Y:S02]  /*1e670*/  PRMT R20, R15, 0x7610, R20 ;  /* 0x000076100f147816 */ /* 0x000fe40000000014 */
[----:B------:R-:W-:-:S02]  /*1e680*/  IADD3.X R13, R5, UR4, RZ, P5, !PT ;  /* 0x00000004050d7c10 */ /* 0x000fc4000affe4ff */
[----:B------:R-:W-:Y:S01]  /*1e690*/  F2FP.BF16.F32.PACK_AB R14, RZ, R14 ;  /* 0x0000000eff0e723e */ /* 0x000fe200000010ff */
[----:B------:R0:W-:Y:S03]  /*1e6a0*/  @P0 STG.E.U16 desc[UR36][R10.64+0x180], R19 ;  /* 0x000180130a000986 */ /* 0x0001e6000c101524 */
[----:B-1----:R-:W-:Y:S01]  /*1e6b0*/  PRMT R21, R14, 0x7610, R21 ;  /* 0x000076100e157816 */ /* 0x002fe20000000015 */
[----:B------:R1:W-:Y:S01]  /*1e6c0*/  @P1 STG.E.U16 desc[UR36][R12.64+0x182], R20 ;  /* 0x000182140c001986 */ /* 0x0003e2000c101524 */
[-C--:B------:R-:W-:Y:S01]  /*1e6d0*/  FMUL R14, R177, R2.reuse ;  /* 0x00000002b10e7220 */ /* 0x080fe20000400000 */
[----:B------:R-:W-:Y:S01]  /*1e6e0*/  ISETP.GT.AND P1, PT, R0, 0xc8, P3 ;  /* 0x000000c80000780c */ /* 0x000fe20001f24270 */
[----:B------:R-:W-:Y:S01]  /*1e6f0*/  FMUL R15, R178, R2 ;  /* 0x00000002b20f7220 */ /* 0x000fe20000400000 */
[----:B0-----:R-:W-:Y:S02]  /*1e700*/  PRMT R11, R18, 0x7610, R11 ;  /* 0x00007610120b7816 */ /* 0x001fe4000000000b */
[----:B------:R-:W-:-:S02]  /*1e710*/  IADD3 R10, P0, R4, UR5, RZ ;  /* 0x00000005040a7c10 */ /* 0x000fc4000ff1e0ff */
[----:B-1----:R-:W-:Y:S01]  /*1e720*/  F2FP.BF16.F32.PACK_AB R13, RZ, R14 ;  /* 0x0000000eff0d723e */ /* 0x002fe200000010ff */
[----:B------:R0:W-:Y:S01]  /*1e730*/  @P4 STG.E.U16 desc[UR36][R6.64+0x190], R11 ;  /* 0x0001900b06004986 */ /* 0x0001e2000c101524 */
[----:B------:R-:W-:Y:S01]  /*1e740*/  ISETP.GT.AND P4, PT, R0, 0xc9, P3 ;  /* 0x000000c90000780c */ /* 0x000fe20001f84270 */
[-C--:B------:R-:W-:Y:S01]  /*1e750*/  FMUL R14, R172, R2.reuse ;  /* 0x00000002ac0e7220 */ /* 0x080fe20000400000 */
[----:B------:R-:W-:Y:S01]  /*1e760*/  ISETP.GT.AND P5, PT, R0, 0xd0, P2 ;  /* 0x000000d00000780c */ /* 0x000fe200017a4270 */
[----:B------:R-:W-:Y:S01]  /*1e770*/  @P6 STG.E.U16 desc[UR36][R6.64+0x192], R21 ;  /* 0x0001921506006986 */ /* 0x000fe2000c101524 */
[----:B------:R-:W-:Y:S01]  /*1e780*/  FMUL R18, R171, R2 ;  /* 0x00000002ab127220 */ /* 0x000fe20000400000 */
[----:B------:R-:W-:Y:S02]  /*1e790*/  F2FP.BF16.F32.PACK_AB R15, RZ, R15 ;  /* 0x0000000fff0f723e */ /* 0x000fe400000010ff */
[----:B------:R-:W-:Y:S02]  /*1e7a0*/  IADD3 R12, P6, R4, UR5, RZ ;  /* 0x00000005040c7c10 */ /* 0x000fe4000ffde0ff */
[----:B0-----:R-:W-:-:S02]  /*1e7b0*/  IADD3.X R11, R5, UR4, RZ, P0, !PT ;  /* 0x00000004050b7c10 */ /* 0x001fc400087fe4ff */
[----:B------:R-:W-:Y:S02]  /*1e7c0*/  ISETP.GT.AND P0, PT, R0, 0xd1, P2 ;  /* 0x000000d10000780c */ /* 0x000fe40001704270 */
[----:B------:R-:W-:Y:S02]  /*1e7d0*/  PRMT R19, R13, 0x7610, R19 ;  /* 0x000076100d137816 */ /* 0x000fe40000000013 */
[----:B------:R-:W-:Y:S02]  /*1e7e0*/  F2FP.BF16.F32.PACK_AB R14, RZ, R14 ;  /* 0x0000000eff0e723e */ /* 0x000fe400000010ff */
[----:B------:R-:W-:Y:S01]  /*1e7f0*/  PRMT R20, R15, 0x7610, R20 ;  /* 0x000076100f147816 */ /* 0x000fe20000000014 */
[----:B------:R0:W-:Y:S01]  /*1e800*/  @P1 STG.E.U16 desc[UR36][R10.64+0x190], R19 ;  /* 0x000190130a001986 */ /* 0x0001e2000c101524 */
[----:B------:R-:W-:Y:S02]  /*1e810*/  IADD3.X R13, R5, UR4, RZ, P6, !PT ;  /* 0x00000004050d7c10 */ /* 0x000fe4000b7fe4ff */
[----:B------:R-:W-:-:S02]  /*1e820*/  F2FP.BF16.F32.PACK_AB R18, RZ, R18 ;  /* 0x00000012ff12723e */ /* 0x000fc400000010ff */
[----:B------:R-:W-:Y:S01]  /*1e830*/  ISETP.GT.AND P1, PT, R0, 0xd0, P3 ;  /* 0x000000d00000780c */ /* 0x000fe20001f24270 */
[----:B------:R1:W-:Y:S01]  /*1e840*/  @P4 STG.E.U16 desc[UR36][R12.64+0x192], R20 ;  /* 0x000192140c004986 */ /* 0x0003e2000c101524 */
[----:B0-----:R-:W-:Y:S01]  /*1e850*/  PRMT R11, R14, 0x7610, R11 ;  /* 0x000076100e0b7816 */ /* 0x001fe2000000000b */
[-C--:B------:R-:W-:Y:S02]  /*1e860*/  FMUL R14, R173, R2.reuse ;  /* 0x00000002ad0e7220 */ /* 0x080fe40000400000 */
[----:B------:R0:W-:Y:S01]  /*1e870*/  @P5 STG.E.U16 desc[UR36][R6.64+0x1a0], R18 ;  /* 0x0001a01206005986 */ /* 0x0001e2000c101524 */
[----:B------:R-:W-:Y:S01]  /*1e880*/  FMUL R15, R174, R2 ;  /* 0x00000002ae0f7220 */ /* 0x000fe20000400000 */
[----:B------:R-:W-:Y:S02]  /*1e890*/  ISETP.GT.AND P4, PT, R0, 0xd1, P3 ;  /* 0x000000d10000780c */ /* 0x000fe40001f84270 */
[----:B------:R2:W-:Y:S01]  /*1e8a0*/  @P0 STG.E.U16 desc[UR36][R6.64+0x1a2], R11 ;  /* 0x0001a20b06000986 */ /* 0x0005e2000c101524 */
[----:B------:R-:W-:-:S02]  /*1e8b0*/  IADD3 R10, P0, R4, UR5, RZ ;  /* 0x00000005040a7c10 */ /* 0x000fc4000ff1e0ff */
[----:B-1----:R-:W-:Y:S02]  /*1e8c0*/  F2FP.BF16.F32.PACK_AB R13, RZ, R14 ;  /* 0x0000000eff0d723e */ /* 0x002fe400000010ff */
[----:B------:R-:W-:Y:S02]  /*1e8d0*/  F2FP.BF16.F32.PACK_AB R15, RZ, R15 ;  /* 0x0000000fff0f723e */ /* 0x000fe400000010ff */
[----:B------:R-:W-:Y:S01]  /*1e8e0*/  IADD3 R12, P5, R4, UR5, RZ ;  /* 0x00000005040c7c10 */ /* 0x000fe2000ffbe0ff */
[----:B------:R-:W-:Y:S01]  /*1e8f0*/  FMUL R14, R167, R2 ;  /* 0x00000002a70e7220 */ /* 0x000fe20000400000 */
[----:B0-----:R-:W-:Y:S02]  /*1e900*/  PRMT R18, R13, 0x7610, R18 ;  /* 0x000076100d127816 */ /* 0x001fe40000000012 */
[----:B--2---:R-:W-:Y:S02]  /*1e910*/  IADD3.X R11, R5, UR4, RZ, P0, !PT ;  /* 0x00000004050b7c10 */ /* 0x004fe400087fe4ff */
[----:B------:R-:W-:-:S02]  /*1e920*/  ISETP.GT.AND P0, PT, R0, 0xd8, P2 ;  /* 0x000000d80000780c */ /* 0x000fc40001704270 */
[----:B------:R-:W-:Y:S02]  /*1e930*/  IADD3.X R13, R5, UR4, RZ, P5, !PT ;  /* 0x00000004050d7c10 */ /* 0x000fe4000affe4ff */
[----:B------:R-:W-:Y:S01]  /*1e940*/  PRMT R19, R15, 0x7610, R19 ;  /* 0x000076100f137816 */ /* 0x000fe20000000013 */
[----:B------:R0:W-:Y:S01]  /*1e950*/  @P1 STG.E.U16 desc[UR36][R10.64+0x1a0], R18 ;  /* 0x0001a0120a001986 */ /* 0x0001e2000c101524 */
[C---:B------:R-:W-:Y:S01]  /*1e960*/  ISETP.GT.AND P1, PT, R0.reuse, 0xd9, P2 ;  /* 0x000000d90000780c */ /* 0x040fe20001724270 */
[----:B------:R-:W-:Y:S02]  /*1e970*/  FMUL R15, R169, R2 ;  /* 0x00000002a90f7220 */ /* 0x000fe40000400000 */
[----:B------:R1:W-:Y:S01]  /*1e980*/  @P4 STG.E.U16 desc[UR36][R12.64+0x1a2], R19 ;  /* 0x0001a2130c004986 */ /* 0x0003e2000c101524 */
[----:B------:R-:W-:Y:S02]  /*1e990*/  ISETP.GT.AND P4, PT, R0, 0xd8, P3 ;  /* 0x000000d80000780c */ /* 0x000fe40001f84270 */
[----:B0-----:R-:W-:Y:S01]  /*1e9a0*/  F2FP.BF16.F32.PACK_AB R11, RZ, R14 ;  /* 0x0000000eff0b723e */ /* 0x001fe200000010ff */
[----:B------:R-:W-:Y:S01]  /*1e9b0*/  FMUL R14, R168, R2 ;  /* 0x00000002a80e7220 */ /* 0x000fe20000400000 */
[----:B------:R-:W-:-:S03]  /*1e9c0*/  F2FP.BF16.F32.PACK_AB R15, RZ, R15 ;  /* 0x0000000fff0f723e */ /* 0x000fc600000010ff */
[----:B------:R0:W-:Y:S01]  /*1e9d0*/  @P0 STG.E.U16 desc[UR36][R6.64+0x1b0], R11 ;  /* 0x0001b00b06000986 */ /* 0x0001e2000c101524 */
[----:B------:R-:W-:Y:S02]  /*1e9e0*/  F2FP.BF16.F32.PACK_AB R14, RZ, R14 ;  /* 0x0000000eff0e723e */ /* 0x000fe400000010ff */
[----:B------:R-:W-:Y:S02]  /*1e9f0*/  IADD3 R10, P0, R4, UR5, RZ ;  /* 0x00000005040a7c10 */ /* 0x000fe4000ff1e0ff */
[----:B------:R-:W-:Y:S02]  /*1ea00*/  PRMT R18, R14, 0x7610, R18 ;  /* 0x000076100e127816 */ /* 0x000fe40000000012 */
[----:B-1----:R-:W-:Y:S01]  /*1ea10*/  PRMT R19, R15, 0x7610, R19 ;  /* 0x000076100f137816 */ /* 0x002fe20000000013 */
[----:B------:R-:W-:Y:S01]  /*1ea20*/  FMUL R13, R170, R2 ;  /* 0x00000002aa0d7220 */ /* 0x000fe20000400000 */
[----:B0-----:R-:W-:Y:S01]  /*1ea30*/  IADD3.X R11, R5, UR4, RZ, P0, !PT ;  /* 0x00000004050b7c10 */ /* 0x001fe200087fe4ff */
[----:B------:R-:W-:Y:S01]  /*1ea40*/  @P1 STG.E.U16 desc[UR36][R6.64+0x1b2], R18 ;  /* 0x0001b21206001986 */ /* 0x000fe2000c101524 */
[----:B------:R-:W-:-:S03]  /*1ea50*/  ISETP.GT.AND P0, PT, R0, 0xd9, P3 ;  /* 0x000000d90000780c */ /* 0x000fc60001f04270 */
[----:B------:R0:W-:Y:S01]  /*1ea60*/  @P4 STG.E.U16 desc[UR36][R10.64+0x1b0], R19 ;  /* 0x0001b0130a004986 */ /* 0x0001e2000c101524 */
[----:B------:R-:W-:Y:S01]  /*1ea70*/  IADD3 R12, P4, R4, UR5, RZ ;  /* 0x00000005040c7c10 */ /* 0x000fe2000ff9e0ff */
[-C--:B------:R-:W-:Y:S01]  /*1ea80*/  FMUL R14, R163, R2.reuse ;  /* 0x00000002a30e7220 */ /* 0x080fe20000400000 */
[----:B------:R-:W-:Y:S01]  /*1ea90*/  ISETP.GT.AND P1, PT, R0, 0xe0, P2 ;  /* 0x000000e00000780c */ /* 0x000fe20001724270 */
[----:B------:R-:W-:Y:S01]  /*1eaa0*/  FMUL R15, R164, R2 ;  /* 0x00000002a40f7220 */ /* 0x000fe20000400000 */
[----:B------:R-:W-:Y:S02]  /*1eab0*/  ISETP.GT.AND P5, PT, R0, 0xe0, P3 ;  /* 0x000000e00000780c */ /* 0x000fe40001fa4270 */
[----:B------:R-:W-:Y:S02]  /*1eac0*/  F2FP.BF16.F32.PACK_AB R14, RZ, R14 ;  /* 0x0000000eff0e723e */ /* 0x000fe400000010ff */
[----:B0-----:R-:W-:Y:S02]  /*1ead0*/  F2FP.BF16.F32.PACK_AB R11, RZ, R13 ;  /* 0x0000000dff0b723e */ /* 0x001fe400000010ff */
[----:B------:R-:W-:-:S02]  /*1eae0*/  IADD3.X R13, R5, UR4, RZ, P4, !PT ;  /* 0x00000004050d7c10 */ /* 0x000fc4000a7fe4ff */
[----:B------:R-:W-:Y:S01]  /*1eaf0*/  ISETP.GT.AND P4, PT, R0, 0xe1, P2 ;  /* 0x000000e10000780c */ /* 0x000fe20001784270 */
[----:B------:R-:W-:Y:S01]  /*1eb00*/  FMUL R10, R165, R2 ;  /* 0x00000002a50a7220 */ /* 0x000fe20000400000 */
[----:B------:R-:W-:Y:S01]  /*1eb10*/  PRMT R18, R14, 0x7610, R18 ;  /* 0x000076100e127816 */ /* 0x000fe20000000012 */
[----:B------:R0:W-:Y:S01]  /*1eb20*/  @P0 STG.E.U16 desc[UR36][R12.64+0x1b2], R11 ;  /* 0x0001b20b0c000986 */ /* 0x0001e2000c101524 */
[----:B------:R-:W-:Y:S02]  /*1eb30*/  F2FP.BF16.F32.PACK_AB R15, RZ, R15 ;  /* 0x0000000fff0f723e */ /* 0x000fe400000010ff */
[----:B------:R-:W-:Y:S02]  /*1eb40*/  F2FP.BF16.F32.PACK_AB R14, RZ, R10 ;  /* 0x0000000aff0e723e */ /* 0x000fe400000010ff */
[----:B------:R-:W-:Y:S01]  /*1eb50*/  IADD3 R10, P0, R4, UR5, RZ ;  /* 0x00000005040a7c10 */ /* 0x000fe2000ff1e0ff */
[----:B------:R-:W-:Y:S01]  /*1eb60*/  @P1 STG.E.U16 desc[UR36][R6.64+0x1c0], R18 ;  /* 0x0001c01206001986 */ /* 0x000fe2000c101524 */
[----:B------:R-:W-:-:S03]  /*1eb70*/  PRMT R19, R14, 0x7610, R19 ;  /* 0x000076100e137816 */ /* 0x000fc60000000013 */
[----:B------:R-:W-:Y:S01]  /*1eb80*/  @P4 STG.E.U16 desc[UR36][R6.64+0x1c2], R15 ;  /* 0x0001c20f06004986 */ /* 0x000fe2000c101524 */
[----:B0-----:R-:W-:Y:S02]  /*1eb90*/  IADD3.X R11, R5, UR4, RZ, P0, !PT ;  /* 0x00000004050b7c10 */ /* 0x001fe400087fe4ff */
[----:B------:R-:W-:Y:S01]  /*1eba0*/  ISETP.GT.AND P4, PT, R0, 0xe1, P3 ;  /* 0x000000e10000780c */ /* 0x000fe20001f84270 */
[-C--:B------:R-:W-:Y:S01]  /*1ebb0*/  FMUL R13, R166, R2.reuse ;  /* 0x00000002a60d7220 */ /* 0x080fe20000400000 */
[C---:B------:R-:W-:Y:S01]  /*1ebc0*/  ISETP.GT.AND P1, PT, R3.reuse, 0x100, PT ;  /* 0x000001000300780c */ /* 0x040fe20003f24270 */
[----:B------:R0:W-:Y:S01]  /*1ebd0*/  @P5 STG.E.U16 desc[UR36][R10.64+0x1c0], R19 ;  /* 0x0001c0130a005986 */ /* 0x0001e2000c101524 */
[----:B------:R-:W-:Y:S01]  /*1ebe0*/  ISETP.GT.AND P0, PT, R3, 0x108, PT ;  /* 0x000001080300780c */ /* 0x000fe20003f04270 */
[----:B------:R-:W-:Y:S01]  /*1ebf0*/  FMUL R3, R159, R2 ;  /* 0x000000029f037220 */ /* 0x000fe20000400000 */
[----:B------:R-:W-:Y:S02]  /*1ec00*/  IADD3 R12, P5, R4, UR5, RZ ;  /* 0x00000005040c7c10 */ /* 0x000fe4000ffbe0ff */
[----:B------:R-:W-:-:S02]  /*1ec10*/  ISETP.GT.AND P6, PT, R0, 0xe8, P2 ;  /* 0x000000e80000780c */ /* 0x000fc400017c4270 */
[----:B------:R-:W-:Y:S02]  /*1ec20*/  F2FP.BF16.F32.PACK_AB R3, RZ, R3 ;  /* 0x00000003ff03723e */ /* 0x000fe400000010ff */
[----:B0-----:R-:W-:Y:S02]  /*1ec30*/  F2FP.BF16.F32.PACK_AB R11, RZ, R13 ;  /* 0x0000000dff0b723e */ /* 0x001fe400000010ff */
[----:B------:R-:W-:Y:S02]  /*1ec40*/  IADD3.X R13, R5, UR4, RZ, P5, !PT ;  /* 0x00000004050d7c10 */ /* 0x000fe4000affe4ff */
[----:B------:R-:W-:Y:S01]  /*1ec50*/  PRMT R15, R3, 0x7610, R15 ;  /* 0x00007610030f7816 */ /* 0x000fe2000000000f */
[-C--:B------:R-:W-:Y:S01]  /*1ec60*/  FMUL R3, R161, R2.reuse ;  /* 0x00000002a1037220 */ /* 0x080fe20000400000 */
[C---:B------:R-:W-:Y:S01]  /*1ec70*/  ISETP.GT.AND P5, PT, R0.reuse, 0xe9, P2 ;  /* 0x000000e90000780c */ /* 0x040fe200017a4270 */
[----:B------:R0:W-:Y:S01]  /*1ec80*/  @P4 STG.E.U16 desc[UR36][R12.64+0x1c2], R11 ;  /* 0x0001c20b0c004986 */ /* 0x0001e2000c101524 */
[----:B------:R-:W-:Y:S01]  /*1ec90*/  ISETP.GT.AND P4, PT, R0, 0xe8, P3 ;  /* 0x000000e80000780c */ /* 0x000fe20001f84270 */
[----:B------:R-:W-:Y:S01]  /*1eca0*/  FMUL R14, R160, R2 ;  /* 0x00000002a00e7220 */ /* 0x000fe20000400000 */
[----:B------:R-:W-:Y:S01]  /*1ecb0*/  F2FP.BF16.F32.PACK_AB R3, RZ, R3 ;  /* 0x00000003ff03723e */ /* 0x000fe200000010ff */
[----:B------:R-:W-:Y:S01]  /*1ecc0*/  @P6 STG.E.U16 desc[UR36][R6.64+0x1d0], R15 ;  /* 0x0001d00f06006986 */ /* 0x000fe2000c101524 */
[----:B------:R-:W-:-:S02]  /*1ecd0*/  IADD3 R10, P6, R4, UR5, RZ ;  /* 0x00000005040a7c10 */ /* 0x000fc4000ffde0ff */
[----:B------:R-:W-:Y:S02]  /*1ece0*/  F2FP.BF16.F32.PACK_AB R14, RZ, R14 ;  /* 0x0000000eff0e723e */ /* 0x000fe400000010ff */
[----:B------:R-:W-:Y:S02]  /*1ecf0*/  PRMT R19, R3, 0x7610, R19 ;  /* 0x0000761003137816 */ /* 0x000fe40000000013 */
[----:B0-----:R-:W-:Y:S01]  /*1ed00*/  IADD3.X R11, R5, UR4, RZ, P6, !PT ;  /* 0x00000004050b7c10 */ /* 0x001fe2000b7fe4ff */
[----:B------:R-:W-:Y:S01]  /*1ed10*/  @P5 STG.E.U16 desc[UR36][R6.64+0x1d2], R14 ;  /* 0x0001d20e06005986 */ /* 0x000fe2000c101524 */
[----:B------:R-:W-:Y:S01]  /*1ed20*/  FMUL R3, R162, R2 ;  /* 0x00000002a2037220 */ /* 0x000fe20000400000 */
[----:B------:R-:W-:Y:S02]  /*1ed30*/  IADD3 R18, P6, R4, UR5, RZ ;  /* 0x0000000504127c10 */ /* 0x000fe4000ffde0ff */
[----:B------:R0:W-:Y:S01]  /*1ed40*/  @P4 STG.E.U16 desc[UR36][R10.64+0x1d0], R19 ;  /* 0x0001d0130a004986 */ /* 0x0001e2000c101524 */
[----:B------:R-:W-:-:S02]  /*1ed50*/  ISETP.GT.AND P4, PT, R0, 0xe9, P3 ;  /* 0x000000e90000780c */ /* 0x000fc40001f84270 */
[----:B------:R-:W-:Y:S01]  /*1ed60*/  ISETP.GT.AND P5, PT, R0, 0xf0, P2 ;  /* 0x000000f00000780c */ /* 0x000fe200017a4270 */
[-C--:B------:R-:W-:Y:S01]  /*1ed70*/  FMUL R12, R155, R2.reuse ;  /* 0x000000029b0c7220 */ /* 0x080fe20000400000 */
[----:B------:R-:W-:Y:S01]  /*1ed80*/  F2FP.BF16.F32.PACK_AB R3, RZ, R3 ;  /* 0x00000003ff03723e */ /* 0x000fe200000010ff */
[----:B------:R-:W-:Y:S01]  /*1ed90*/  FMUL R13, R156, R2 ;  /* 0x000000029c0d7220 */ /* 0x000fe20000400000 */
[----:B0-----:R-:W-:Y:S02]  /*1eda0*/  IADD3.X R19, R5, UR4, RZ, P6, !PT ;  /* 0x0000000405137c10 */ /* 0x001fe4000b7fe4ff */
[----:B------:R-:W-:Y:S02]  /*1edb0*/  ISETP.GT.AND P6, PT, R0, 0xf1, P2 ;  /* 0x000000f10000780c */ /* 0x000fe400017c4270 */
[----:B------:R-:W-:Y:S02]  /*1edc0*/  PRMT R21, R3, 0x7610, R21 ;  /* 0x0000761003157816 */ /* 0x000fe40000000015 */
[----:B------:R-:W-:-:S02]  /*1edd0*/  F2FP.BF16.F32.PACK_AB R15, RZ, R12 ;  /* 0x0000000cff0f723e */ /* 0x000fc400000010ff */
[----:B------:R-:W-:Y:S01]  /*1ede0*/  F2FP.BF16.F32.PACK_AB R20, RZ, R13 ;  /* 0x0000000dff14723e */ /* 0x000fe200000010ff */
[----:B------:R0:W-:Y:S04]  /*1edf0*/  @P4 STG.E.U16 desc[UR36][R18.64+0x1d2], R21 ;  /* 0x0001d21512004986 */ /* 0x0001e8000c101524 */
[----:B------:R-:W-:Y:S01]  /*1ee00*/  @P5 STG.E.U16 desc[UR36][R6.64+0x1e0], R15 ;  /* 0x0001e00f06005986 */ /* 0x000fe2000c101524 */
[----:B------:R-:W-:Y:S01]  /*1ee10*/  ISETP.GT.AND P5, PT, R0, 0xf0, P3 ;  /* 0x000000f00000780c */ /* 0x000fe20001fa4270 */
[-C--:B------:R-:W-:Y:S02]  /*1ee20*/  FMUL R14, R157, R2.reuse ;  /* 0x000000029d0e7220 */ /* 0x080fe40000400000 */
[----:B------:R1:W-:Y:S01]  /*1ee30*/  @P6 STG.E.U16 desc[UR36][R6.64+0x1e2], R20 ;  /* 0x0001e21406006986 */ /* 0x0003e2000c101524 */
[----:B------:R-:W-:Y:S01]  /*1ee40*/  FMUL R13, R158, R2 ;  /* 0x000000029e0d7220 */ /* 0x000fe20000400000 */
[----:B0-----:R-:W-:-:S02]  /*1ee50*/  IADD3 R18, P6, R4, UR5, RZ ;  /* 0x0000000504127c10 */ /* 0x001fc4000ffde0ff */
[----:B------:R-:W-:Y:S02]  /*1ee60*/  ISETP.GT.AND P4, PT, R0, 0xf1, P3 ;  /* 0x000000f10000780c */ /* 0x000fe40001f84270 */
[----:B------:R-:W-:Y:S02]  /*1ee70*/  F2FP.BF16.F32.PACK_AB R14, RZ, R14 ;  /* 0x0000000eff0e723e */ /* 0x000fe400000010ff */
[----:B------:R-:W-:Y:S02]  /*1ee80*/  IADD3.X R19, R5, UR4, RZ, P6, !PT ;  /* 0x0000000405137c10 */ /* 0x000fe4000b7fe4ff */
[----:B------:R-:W-:Y:S02]  /*1ee90*/  F2FP.BF16.F32.PACK_AB R13, RZ, R13 ;  /* 0x0000000dff0d723e */ /* 0x000fe400000010ff */
[----:B-1----:R-:W-:Y:S01]  /*1eea0*/  IADD3 R20, P6, R4, UR5, RZ ;  /* 0x0000000504147c10 */ /* 0x002fe2000ffde0ff */
[----:B------:R0:W-:Y:S01]  /*1eeb0*/  @P5 STG.E.U16 desc[UR36][R18.64+0x1e0], R14 ;  /* 0x0001e00e12005986 */ /* 0x0001e2000c101524 */
[----:B------:R-:W-:-:S02]  /*1eec0*/  ISETP.GT.AND P5, PT, R0, 0xf8, P2 ;  /* 0x000000f80000780c */ /* 0x000fc400017a4270 */
[----:B------:R-:W-:Y:S02]  /*1eed0*/  PRMT R15, R13, 0x7610, R15 ;  /* 0x000076100d0f7816 */ /* 0x000fe4000000000f */
[----:B------:R-:W-:Y:S02]  /*1eee0*/  IADD3.X R21, R5, UR4, RZ, P6, !PT ;  /* 0x0000000405157c10 */ /* 0x000fe4000b7fe4ff */
[----:B------:R-:W-:Y:S01]  /*1eef0*/  ISETP.GT.AND P2, PT, R0, 0xf9, P2 ;  /* 0x000000f90000780c */ /* 0x000fe20001744270 */
[-C--:B------:R-:W-:Y:S01]  /*1ef00*/  FMUL R10, R22, R2.reuse ;  /* 0x00000002160a7220 */ /* 0x080fe20000400000 */
[-C--:B------:R-:W-:Y:S01]  /*1ef10*/  FMUL R12, R152, R2.reuse ;  /* 0x00000002980c7220 */ /* 0x080fe20000400000 */
[----:B------:R-:W-:Y:S01]  /*1ef20*/  FMUL R11, R23, R2 ;  /* 0x00000002170b7220 */ /* 0x000fe20000400000 */
[----:B------:R-:W-:Y:S01]  /*1ef30*/  @P4 STG.E.U16 desc[UR36][R20.64+0x1e2], R15 ;  /* 0x0001e20f14004986 */ /* 0x000fe2000c101524 */
[----:B------:R-:W-:Y:S02]  /*1ef40*/  ISETP.GT.AND P4, PT, R0, 0xf8, P3 ;  /* 0x000000f80000780c */ /* 0x000fe40001f84270 */
[----:B------:R-:W-:-:S02]  /*1ef50*/  F2FP.BF16.F32.PACK_AB R13, RZ, R10 ;  /* 0x0000000aff0d723e */ /* 0x000fc400000010ff */
[----:B------:R-:W-:Y:S02]  /*1ef60*/  F2FP.BF16.F32.PACK_AB R12, RZ, R12 ;  /* 0x0000000cff0c723e */ /* 0x000fe400000010ff */
[----:B------:R-:W-:Y:S02]  /*1ef70*/  F2FP.BF16.F32.PACK_AB R11, RZ, R11 ;  /* 0x0000000bff0b723e */ /* 0x000fe400000010ff */
[----:B------:R-:W-:Y:S01]  /*1ef80*/  IADD3 R10, P6, R4, UR5, RZ ;  /* 0x00000005040a7c10 */ /* 0x000fe2000ffde0ff */
[----:B------:R1:W-:Y:S01]  /*1ef90*/  @P5 STG.E.U16 desc[UR36][R6.64+0x1f0], R13 ;  /* 0x0001f00d06005986 */ /* 0x0003e2000c101524 */
[----:B0-----:R-:W-:Y:S01]  /*1efa0*/  PRMT R18, R12, 0x7610, R18 ;  /* 0x000076100c127816 */ /* 0x001fe20000000012 */
[----:B------:R-:W-:Y:S01]  /*1efb0*/  @P2 IMAD.MOV.U32 R12, RZ, RZ, R6 ;  /* 0x000000ffff0c2224 */ /* 0x000fe200078e0006 */
[----:B------:R-:W-:Y:S02]  /*1efc0*/  PRMT R19, R11, 0x7610, R19 ;  /* 0x000076100b137816 */ /* 0x000fe40000000013 */
[----:B------:R-:W-:Y:S01]  /*1efd0*/  IADD3.X R11, R5, UR4, RZ, P6, !PT ;  /* 0x00000004050b7c10 */ /* 0x000fe2000b7fe4ff */
[----:B------:R-:W-:Y:S01]  /*1efe0*/  USHF.L.U32 UR12, UR8, 0x9, URZ ;  /* 0x00000009080c7899 */ /* 0x000fe2000800063f */
[----:B------:R-:W-:Y:S01]  /*1eff0*/  ISETP.GT.AND P3, PT, R0, 0xf9, P3 ;  /* 0x000000f90000780c */ /* 0x000fe20001f64270 */
[----:B-1----:R-:W-:-:S02]  /*1f000*/  @P2 IMAD.MOV.U32 R13, RZ, RZ, R7 ;  /* 0x000000ffff0d2224 */ /* 0x002fc400078e0007 */
[----:B------:R-:W-:Y:S01]  /*1f010*/  FMUL R3, R153, R2 ;  /* 0x0000000299037220 */ /* 0x000fe20000400000 */
[----:B------:R-:W-:Y:S02]  /*1f020*/  USHF.L.U64.HI UR11, UR8, 0x9, UR9 ;  /* 0x00000009080b7899 */ /* 0x000fe40008010209 */
[----:B------:R-:W-:Y:S01]  /*1f030*/  @P2 STG.E.U16 desc[UR36][R12.64+0x1f2], R19 ;  /* 0x0001f2130c002986 */ /* 0x000fe2000c101524 */
[----:B------:R-:W-:-:S03]  /*1f040*/  ISETP.GT.AND P2, PT, R0, RZ, P1 ;  /* 0x000000ff0000720c */ /* 0x000fc60000f44270 */
[----:B------:R0:W-:Y:S01]  /*1f050*/  @P4 STG.E.U16 desc[UR36][R10.64+0x1f0], R18 ;  /* 0x0001f0120a004986 */ /* 0x0001e2000c101524 */
[----:B------:R-:W-:Y:S01]  /*1f060*/  ISETP.GT.AND P4, PT, R0, 0x1, P1 ;  /* 0x000000010000780c */ /* 0x000fe20000f84270 */
[-C--:B------:R-:W-:Y:S01]  /*1f070*/  FMUL R24, R24, R2.reuse ;  /* 0x0000000218187220 */ /* 0x080fe20000400000 */
[----:B------:R-:W-:Y:S01]  /*1f080*/  IADD3 R14, P5, R4, UR5, RZ ;  /* 0x00000005040e7c10 */ /* 0x000fe2000ffbe0ff */
[----:B------:R-:W-:Y:S01]  /*1f090*/  FMUL R25, R25, R2 ;  /* 0x0000000219197220 */ /* 0x000fe20000400000 */
[----:B------:R-:W-:Y:S02]  /*1f0a0*/  IADD3 R6, P6, R8, UR12, RZ ;  /* 0x0000000c08067c10 */ /* 0x000fe4000ffde0ff */
[----:B------:R-:W-:Y:S02]  /*1f0b0*/  F2FP.BF16.F32.PACK_AB R3, RZ, R3 ;  /* 0x00000003ff03723e */ /* 0x000fe400000010ff */
[----:B------:R-:W-:Y:S02]  /*1f0c0*/  IADD3.X R15, R5, UR4, RZ, P5, !PT ;  /* 0x00000004050f7c10 */ /* 0x000fe4000affe4ff */
[----:B------:R-:W-:-:S02]  /*1f0d0*/  F2FP.BF16.F32.PACK_AB R24, RZ, R24 ;  /* 0x00000018ff18723e */ /* 0x000fc400000010ff */
[----:B------:R-:W-:Y:S02]  /*1f0e0*/  IADD3.X R7, R9, UR11, RZ, P6, !PT ;  /* 0x0000000b09077c10 */ /* 0x000fe4000b7fe4ff */
[----:B------:R-:W-:Y:S01]  /*1f0f0*/  F2FP.BF16.F32.PACK_AB R25, RZ, R25 ;  /* 0x00000019ff19723e */ /* 0x000fe200000010ff */
[----:B------:R-:W-:Y:S01]  /*1f100*/  @P3 STG.E.U16 desc[UR36][R14.64+0x1f2], R3 ;  /* 0x0001f2030e003986 */ /* 0x000fe2000c101524 */
[----:B------:R-:W-:Y:S02]  /*1f110*/  ISETP.GT.AND P5, PT, R0, RZ, P0 ;  /* 0x000000ff0000720c */ /* 0x000fe400007a4270 */
[----:B------:R-:W-:Y:S01]  /*1f120*/  IADD3 R8, P6, R4, UR12, RZ ;  /* 0x0000000c04087c10 */ /* 0x000fe2000ffde0ff */
[----:B------:R-:W-:Y:S01]  /*1f130*/  @P2 STG.E.U16 desc[UR36][R6.64], R24 ;  /* 0x0000001806002986 */ /* 0x000fe2000c101524 */
[----:B------:R-:W-:-:S03]  /*1f140*/  ISETP.GT.AND P3, PT, R0, 0x8, P1 ;  /* 0x000000080000780c */ /* 0x000fc60000f64270 */
[----:B------:R-:W-:Y:S01]  /*1f150*/  @P4 STG.E.U16 desc[UR36][R6.64+0x2], R25 ;  /* 0x0000021906004986 */ /* 0x000fe2000c101524 */
[----:B------:R-:W-:Y:S01]  /*1f160*/  ISETP.GT.AND P4, PT, R0, 0x1, P0 ;  /* 0x000000010000780c */ /* 0x000fe20000784270 */
[-C--:B------:R-:W-:Y:S01]  /*1f170*/  FMUL R26, R26, R2.reuse ;  /* 0x000000021a1a7220 */ /* 0x080fe20000400000 */
[----:B------:R-:W-:Y:S01]  /*1f180*/  ISETP.GT.AND P2, PT, R0, 0x9, P1 ;  /* 0x000000090000780c */ /* 0x000fe20000f44270 */
[-C--:B------:R-:W-:Y:S01]  /*1f190*/  FMUL R27, R27, R2.reuse ;  /* 0x000000021b1b7220 */ /* 0x080fe20000400000 */
[----:B------:R-:W-:Y:S01]  /*1f1a0*/  IADD3.X R9, R5, UR11, RZ, P6, !PT ;  /* 0x0000000b05097c10 */ /* 0x000fe2000b7fe4ff */
[-C--:B------:R-:W-:Y:S01]  /*1f1b0*/  FMUL R28, R28, R2.reuse ;  /* 0x000000021c1c7220 */ /* 0x080fe20000400000 */
[----:B0-----:R-:W-:Y:S01]  /*1f1c0*/  IADD3 R10, P6, R4, UR12, RZ ;  /* 0x0000000c040a7c10 */ /* 0x001fe2000ffde0ff */
[----:B------:R-:W-:Y:S01]  /*1f1d0*/  FMUL R29, R29, R2 ;  /* 0x000000021d1d7220 */ /* 0x000fe20000400000 */
[----:B------:R-:W-:Y:S02]  /*1f1e0*/  F2FP.BF16.F32.PACK_AB R26, RZ, R26 ;  /* 0x0000001aff1a723e */ /* 0x000fe400000010ff */
[----:B------:R-:W-:-:S02]  /*1f1f0*/  F2FP.BF16.F32.PACK_AB R27, RZ, R27 ;  /* 0x0000001bff1b723e */ /* 0x000fc400000010ff */
[----:B------:R-:W-:Y:S02]  /*1f200*/  IADD3.X R11, R5, UR11, RZ, P6, !PT ;  /* 0x0000000b050b7c10 */ /* 0x000fe4000b7fe4ff */
[----:B------:R-:W-:Y:S02]  /*1f210*/  F2FP.BF16.F32.PACK_AB R28, RZ, R28 ;  /* 0x0000001cff1c723e */ /* 0x000fe400000010ff */
[----:B------:R-:W-:Y:S01]  /*1f220*/  F2FP.BF16.F32.PACK_AB R29, RZ, R29 ;  /* 0x0000001dff1d723e */ /* 0x000fe200000010ff */
[----:B------:R0:W-:Y:S01]  /*1f230*/  @P5 STG.E.U16 desc[UR36][R8.64], R26 ;  /* 0x0000001a08005986 */ /* 0x0001e2000c101524 */
[----:B------:R-:W-:-:S03]  /*1f240*/  ISETP.GT.AND P5, PT, R0, 0x8, P0 ;  /* 0x000000080000780c */ /* 0x000fc600007a4270 */
[----:B------:R1:W-:Y:S01]  /*1f250*/  @P4 STG.E.U16 desc[UR36][R10.64+0x2], R27 ;  /* 0x0000021b0a004986 */ /* 0x0003e2000c101524 */
[----:B------:R-:W-:Y:S01]  /*1f260*/  ISETP.GT.AND P4, PT, R0, 0x9, P0 ;  /* 0x000000090000780c */ /* 0x000fe20000784270 */
[-C--:B------:R-:W-:Y:S02]  /*1f270*/  FMUL R30, R30, R2.reuse ;  /* 0x000000021e1e7220 */ /* 0x080fe40000400000 */
[----:B------:R-:W-:Y:S01]  /*1f280*/  @P3 STG.E.U16 desc[UR36][R6.64+0x10], R28 ;  /* 0x0000101c06003986 */ /* 0x000fe2000c101524 */
[----:B------:R-:W-:Y:S02]  /*1f290*/  ISETP.GT.AND P3, PT, R0, 0x10, P1 ;  /* 0x000000100000780c */ /* 0x000fe40000f64270 */
[----:B0-----:R-:W-:Y:S01]  /*1f2a0*/  IADD3 R8, P6, R4, UR12, RZ ;  /* 0x0000000c04087c10 */ /* 0x001fe2000ffde0ff */
[----:B------:R-:W-:Y:S01]  /*1f2b0*/  @P2 STG.E.U16 desc[UR36][R6.64+0x12], R29 ;  /* 0x0000121d06002986 */ /* 0x000fe2000c101524 */
[----:B------:R-:W-:Y:S01]  /*1f2c0*/  ISETP.GT.AND P2, PT, R0, 0x11, P1 ;  /* 0x000000110000780c */ /* 0x000fe20000f44270 */
[-C--:B------:R-:W-:Y:S01]  /*1f2d0*/  FMUL R31, R31, R2.reuse ;  /* 0x000000021f1f7220 */ /* 0x080fe20000400000 */
[----:B------:R-:W-:Y:S01]  /*1f2e0*/  IADD3.X R9, R5, UR11, RZ, P6, !PT ;  /* 0x0000000b05097c10 */ /* 0x000fe2000b7fe4ff */
[-C--:B------:R-:W-:Y:S01]  /*1f2f0*/  FMUL R32, R32, R2.reuse ;  /* 0x0000000220207220 */ /* 0x080fe20000400000 */
[----:B-1----:R-:W-:Y:S01]  /*1f300*/  IADD3 R10, P6, R4, UR12, RZ ;  /* 0x0000000c040a7c10 */ /* 0x002fe2000ffde0ff */
[----:B------:R-:W-:Y:S01]  /*1f310*/  FMUL R33, R33, R2 ;  /* 0x0000000221217220 */ /* 0x000fe20000400000 */
[----:B------:R-:W-:-:S02]  /*1f320*/  F2FP.BF16.F32.PACK_AB R30, RZ, R30 ;  /* 0x0000001eff1e723e */ /* 0x000fc400000010ff */
[----:B------:R-:W-:Y:S02]  /*1f330*/  F2FP.BF16.F32.PACK_AB R31, RZ, R31 ;  /* 0x0000001fff1f723e */ /* 0x000fe400000010ff */
        /* <DEDUP_REMOVED lines=64> */
[----:B------:R-:W-:Y:S02]  /*1f740*/  ISETP.GT.AND P5, PT, R0, 0x28, P0 ;  /* 0x000000280000780c */ /* 0x000fe400007a4270 */
[----:B------:R-:W-:Y:S01]  /*1f750*/  IADD3 R12, P6, R4, UR12, RZ ;  /* 0x0000000c040c7c10 */ /* 0x000fe2000ffde0ff */
[----:B------:R1:W-:Y:S01]  /*1f760*/  @P4 STG.E.U16 desc[UR36][R10.64+0x42], R43 ;  /* 0x0000422b0a004986 */ /* 0x0003e2000c101524 */
[----:B------:R-:W-:Y:S01]  /*1f770*/  ISETP.GT.AND P4, PT, R0, 0x29, P0 ;  /* 0x000000290000780c */ /* 0x000fe20000784270 */
[----:B------:R-:W-:-:S02]  /*1f780*/  FMUL R46, R46, R2 ;  /* 0x000000022e2e7220 */ /* 0x000fc40000400000 */
[----:B------:R-:W-:Y:S01]  /*1f790*/  @P3 STG.E.U16 desc[UR36][R6.64+0x50], R44 ;  /* 0x0000502c06003986 */ /* 0x000fe2000c101524 */
[C---:B------:R-:W-:Y:S01]  /*1f7a0*/  ISETP.GT.AND P3, PT, R0.reuse, 0x30, P1 ;  /* 0x000000300000780c */ /* 0x040fe20000f64270 */
[-C--:B------:R-:W-:Y:S02]  /*1f7b0*/  FMUL R47, R47, R2.reuse ;  /* 0x000000022f2f7220 */ /* 0x080fe40000400000 */
[----:B------:R-:W-:Y:S01]  /*1f7c0*/  @P2 STG.E.U16 desc[UR36][R6.64+0x52], R45 ;  /* 0x0000522d06002986 */ /* 0x000fe2000c101524 */
[----:B------:R-:W-:Y:S01]  /*1f7d0*/  ISETP.GT.AND P2, PT, R0, 0x31, P1 ;  /* 0x000000310000780c */ /* 0x000fe20000f44270 */
[-C--:B------:R-:W-:Y:S01]  /*1f7e0*/  FMUL R48, R48, R2.reuse ;  /* 0x0000000230307220 */ /* 0x080fe20000400000 */
[----:B------:R-:W-:Y:S01]  /*1f7f0*/  IADD3.X R13, R5, UR11, RZ, P6, !PT ;  /* 0x0000000b050d7c10 */ /* 0x000fe2000b7fe4ff */
[----:B------:R-:W-:Y:S01]  /*1f800*/  FMUL R49, R49, R2 ;  /* 0x0000000231317220 */ /* 0x000fe20000400000 */
[----:B0-----:R-:W-:Y:S02]  /*1f810*/  IADD3 R8, P6, R4, UR12, RZ ;  /* 0x0000000c04087c10 */ /* 0x001fe4000ffde0ff */
[----:B------:R-:W-:-:S02]  /*1f820*/  F2FP.BF16.F32.PACK_AB R46, RZ, R46 ;  /* 0x0000002eff2e723e */ /* 0x000fc400000010ff */
[----:B------:R-:W-:Y:S02]  /*1f830*/  F2FP.BF16.F32.PACK_AB R47, RZ, R47 ;  /* 0x0000002fff2f723e */ /* 0x000fe400000010ff */
[----:B------:R-:W-:Y:S02]  /*1f840*/  IADD3.X R9, R5, UR11, RZ, P6, !PT ;  /* 0x0000000b05097c10 */ /* 0x000fe4000b7fe4ff */
[----:B------:R-:W-:Y:S02]  /*1f850*/  F2FP.BF16.F32.PACK_AB R48, RZ, R48 ;  /* 0x00000030ff30723e */ /* 0x000fe400000010ff */
[----:B------:R-:W-:Y:S01]  /*1f860*/  F2FP.BF16.F32.PACK_AB R49, RZ, R49 ;  /* 0x00000031ff31723e */ /* 0x000fe200000010ff */
[----:B------:R-:W-:Y:S01]  /*1f870*/  @P5 STG.E.U16 desc[UR36][R12.64+0x50], R46 ;  /* 0x0000502e0c005986 */ /* 0x000fe2000c101524 */
[----:B------:R-:W-:Y:S02]  /*1f880*/  ISETP.GT.AND P5, PT, R0, 0x30, P0 ;  /* 0x000000300000780c */ /* 0x000fe400007a4270 */
[----:B-1----:R-:W-:Y:S01]  /*1f890*/  IADD3 R10, P6, R4, UR12, RZ ;  /* 0x0000000c040a7c10 */ /* 0x002fe2000ffde0ff */
        /* <DEDUP_REMOVED lines=477> */
[----:B------:R0:W-:Y:S04]  /*21670*/  @P5 STG.E.U16 desc[UR36][R10.64+0x1d0], R142 ;  /* 0x0001d08e0a005986 */ /* 0x0001e8000c101524 */
[----:B------:R1:W-:Y:S01]  /*21680*/  @P4 STG.E.U16 desc[UR36][R8.64+0x1d2], R143 ;  /* 0x0001d28f08004986 */ /* 0x0003e2000c101524 */
[----:B------:R-:W-:-:S03]  /*21690*/  ISETP.GT.AND P4, PT, R0, 0xf0, P0 ;  /* 0x000000f00000780c */ /* 0x000fc60000784270 */
[----:B------:R2:W-:Y:S01]  /*216a0*/  @P3 STG.E.U16 desc[UR36][R6.64+0x1e0], R144 ;  /* 0x0001e09006003986 */ /* 0x0005e2000c101524 */
[----:B------:R-:W-:Y:S02]  /*216b0*/  ISETP.GT.AND P3, PT, R0, 0xf1, P0 ;  /* 0x000000f10000780c */ /* 0x000fe40000764270 */
[----:B0-----:R-:W-:Y:S01]  /*216c0*/  IADD3 R10, P6, R4, UR12, RZ ;  /* 0x0000000c040a7c10 */ /* 0x001fe2000ffde0ff */
[----:B------:R2:W-:Y:S01]  /*216d0*/  @P2 STG.E.U16 desc[UR36][R6.64+0x1e2], R145 ;  /* 0x0001e29106002986 */ /* 0x0005e2000c101524 */
[----:B------:R-:W-:Y:S01]  /*216e0*/  ISETP.GT.AND P2, PT, R0, 0xf8, P1 ;  /* 0x000000f80000780c */ /* 0x000fe20000f44270 */
[-C--:B------:R-:W-:Y:S01]  /*216f0*/  FMUL R146, R146, R2.reuse ;  /* 0x0000000292927220 */ /* 0x080fe20000400000 */
[-C--:B------:R-:W-:Y:S01]  /*21700*/  FMUL R147, R147, R2.reuse ;  /* 0x0000000293937220 */ /* 0x080fe20000400000 */
[----:B------:R-:W-:Y:S01]  /*21710*/  IADD3.X R11, R5, UR11, RZ, P6, !PT ;  /* 0x0000000b050b7c10 */ /* 0x000fe2000b7fe4ff */
[----:B------:R-:W-:Y:S01]  /*21720*/  FMUL R148, R148, R2 ;  /* 0x0000000294947220 */ /* 0x000fe20000400000 */
[----:B-1----:R-:W-:-:S02]  /*21730*/  IADD3 R8, P6, R4, UR12, RZ ;  /* 0x0000000c04087c10 */ /* 0x002fc4000ffde0ff */
[----:B------:R-:W-:Y:S02]  /*21740*/  F2FP.BF16.F32.PACK_AB R146, RZ, R146 ;  /* 0x00000092ff92723e */ /* 0x000fe400000010ff */
[----:B------:R-:W-:Y:S02]  /*21750*/  F2FP.BF16.F32.PACK_AB R147, RZ, R147 ;  /* 0x00000093ff93723e */ /* 0x000fe400000010ff */
[----:B------:R-:W-:Y:S02]  /*21760*/  IADD3.X R9, R5, UR11, RZ, P6, !PT ;  /* 0x0000000b05097c10 */ /* 0x000fe4000b7fe4ff */
[----:B------:R-:W-:Y:S02]  /*21770*/  F2FP.BF16.F32.PACK_AB R148, RZ, R148 ;  /* 0x00000094ff94723e */ /* 0x000fe400000010ff */
[C---:B------:R-:W-:Y:S01]  /*21780*/  ISETP.GT.AND P1, PT, R0.reuse, 0xf9, P1 ;  /* 0x000000f90000780c */ /* 0x040fe20000f24270 */
[----:B------:R2:W-:Y:S01]  /*21790*/  @P4 STG.E.U16 desc[UR36][R10.64+0x1e0], R146 ;  /* 0x0001e0920a004986 */ /* 0x0005e2000c101524 */
[C---:B------:R-:W-:Y:S01]  /*217a0*/  ISETP.GT.AND P5, PT, R0.reuse, 0xf8, P0 ;  /* 0x000000f80000780c */ /* 0x040fe200007a4270 */
[-C--:B------:R-:W-:Y:S01]  /*217b0*/  FMUL R149, R149, R2.reuse ;  /* 0x0000000295957220 */ /* 0x080fe20000400000 */
[----:B------:R-:W-:Y:S01]  /*217c0*/  ISETP.GT.AND P0, PT, R0, 0xf9, P0 ;  /* 0x000000f90000780c */ /* 0x000fe20000704270 */
[----:B------:R2:W-:Y:S01]  /*217d0*/  @P3 STG.E.U16 desc[UR36][R8.64+0x1e2], R147 ;  /* 0x0001e29308003986 */ /* 0x0005e2000c101524 */
[-C--:B------:R-:W-:Y:S01]  /*217e0*/  FMUL R150, R150, R2.reuse ;  /* 0x0000000296967220 */ /* 0x080fe20000400000 */
[C---:B------:R-:W-:Y:S01]  /*217f0*/  IADD3 R12, P3, R4.reuse, UR12, RZ ;  /* 0x0000000c040c7c10 */ /* 0x040fe2000ff7e0ff */
[----:B------:R-:W-:Y:S01]  /*21800*/  FMUL R151, R151, R2 ;  /* 0x0000000297977220 */ /* 0x000fe20000400000 */
[----:B------:R2:W-:Y:S01]  /*21810*/  @P2 STG.E.U16 desc[UR36][R6.64+0x1f0], R148 ;  /* 0x0001f09406002986 */ /* 0x0005e2000c101524 */
[----:B------:R-:W-:-:S02]  /*21820*/  IADD3 R4, P2, R4, UR12, RZ ;  /* 0x0000000c04047c10 */ /* 0x000fc4000ff5e0ff */
[----:B------:R-:W-:Y:S02]  /*21830*/  F2FP.BF16.F32.PACK_AB R149, RZ, R149 ;  /* 0x00000095ff95723e */ /* 0x000fe400000010ff */
[C---:B------:R-:W-:Y:S02]  /*21840*/  IADD3.X R13, R5.reuse, UR11, RZ, P3, !PT ;  /* 0x0000000b050d7c10 */ /* 0x040fe40009ffe4ff */
[----:B------:R-:W-:Y:S02]  /*21850*/  F2FP.BF16.F32.PACK_AB R150, RZ, R150 ;  /* 0x00000096ff96723e */ /* 0x000fe400000010ff */
[----:B------:R-:W-:Y:S02]  /*21860*/  IADD3.X R5, R5, UR11, RZ, P2, !PT ;  /* 0x0000000b05057c10 */ /* 0x000fe400097fe4ff */
[----:B------:R-:W-:Y:S01]  /*21870*/  F2FP.BF16.F32.PACK_AB R151, RZ, R151 ;  /* 0x00000097ff97723e */ /* 0x000fe200000010ff */
[----:B------:R2:W-:Y:S04]  /*21880*/  @P1 STG.E.U16 desc[UR36][R6.64+0x1f2], R149 ;  /* 0x0001f29506001986 */ /* 0x0005e8000c101524 */
[----:B------:R2:W-:Y:S04]  /*21890*/  @P5 STG.E.U16 desc[UR36][R4.64+0x1f0], R150 ;  /* 0x0001f09604005986 */ /* 0x0005e8000c101524 */
[----:B------:R2:W-:Y:S02]  /*218a0*/  @P0 STG.E.U16 desc[UR36][R12.64+0x1f2], R151 ;  /* 0x0001f2970c000986 */ /* 0x0005e4000c101524 */
.L_x_298:
[----:B------:R-:W-:Y:S05]  /*218b0*/  BSYNC B0 ;  /* 0x0000000000007941 */ /* 0x000fea0003800000 */
.L_x_32:
[----:B0-2---:R-:W2:Y:S04]  /*218c0*/  LDL.LU R5, [R1+0x400] ;  /* 0x0004000001057983 */ /* 0x005ea80000300800 */
[----:B------:R-:W2:Y:S01]  /*218d0*/  LDL.LU R4, [R1+0x404] ;  /* 0x0004040001047983 */ /* 0x000ea20000300800 */
[----:B------:R-:W-:Y:S01]  /*218e0*/  ULDC UR4, c[0x0][0xc] ;  /* 0x0000030000047ab9 */ /* 0x000fe20000000800 */
[----:B------:R-:W-:Y:S01]  /*218f0*/  ULDC UR5, c[0x0][0x10] ;  /* 0x0000040000057ab9 */ /* 0x000fe20000000800 */
[----:B------:R-:W2:Y:S01]  /*21900*/  LDC R3, c[0x0][0x14] ;  /* 0x00000500ff037b82 */ /* 0x000ea20000000800 */
[----:B------:R-:W-:Y:S01]  /*21910*/  UIMAD.WIDE.U32 UR4, UR4, UR5, URZ ;  /* 0x00000005040472a5 */ /* 0x000fe2000f8e003f */
[----:B------:R-:W-:Y:S01]  /*21920*/  PRMT R0, RZ, 0x7610, R0 ;  /* 0x00007610ff007816 */ /* 0x000fe20000000000 */
[----:B------:R-:W-:Y:S01]  /*21930*/  UMOV UR42, 0xffffffff ;  /* 0xffffffff002a7882 */ /* 0x000fe20000000000 */
[----:B------:R-:W-:-:S03]  /*21940*/  UMOV UR43, 0xffffffff ;  /* 0xffffffff002b7882 */ /* 0x000fc60000000000 */
[----:B--2---:R-:W-:-:S04]  /*21950*/  IMAD.WIDE.U32 R4, R3, UR4, R4 ;  /* 0x0000000403047c25 */ /* 0x004fc8000f8e0004 */
[----:B------:R-:W-:Y:S01]  /*21960*/  IMAD R3, R3, UR5, RZ ;  /* 0x0000000503037c24 */ /* 0x000fe2000f8e02ff */
[----:B------:R-:W-:Y:S01]  /*21970*/  ULDC.64 UR4, c[0x0][0x650] ;  /* 0x0001940000047ab9 */ /* 0x000fe20000000a00 */
[----:B------:R-:W-:Y:S01]  /*21980*/  IMAD.MOV.U32 R7, RZ, RZ, R4 ;  /* 0x000000ffff077224 */ /* 0x000fe200078e0004 */
[----:B------:R-:W-:Y:S01]  /*21990*/  ISETP.GE.U32.AND P0, PT, R4, UR4, PT ;  /* 0x0000000404007c0c */ /* 0x000fe2000bf06070 */
[----:B------:R-:W-:-:S05]  /*219a0*/  IMAD.IADD R6, R5, 0x1, R3 ;  /* 0x0000000105067824 */ /* 0x000fca00078e0203 */
[----:B------:R0:W-:Y:S01]  /*219b0*/  STL [R1+0x400], R6 ;  /* 0x0004000601007387 */ /* 0x0001e20000100800 */
[----:B------:R-:W-:-:S03]  /*219c0*/  ISETP.GE.U32.AND.EX P0, PT, R6, UR5, PT, P0 ;  /* 0x0000000506007c0c */ /* 0x000fc6000bf06100 */
[----:B------:R0:W-:Y:S10]  /*219d0*/  STL [R1+0x404], R7 ;  /* 0x0004040701007387 */ /* 0x0001f40000100800 */
[----:B0-----:R-:W-:Y:S05]  /*219e0*/  @P0 BRA `(.L_x_299) ;  /* 0x0000000400880947 */ /* 0x001fea0003800000 */
[----:B------:R-:W0:Y:S01]  /*219f0*/  S2UR UR6, SR_CTAID.X ;  /* 0x00000000000679c3 */ /* 0x000e220000002500 */
[----:B------:R-:W-:Y:S01]  /*21a00*/  ULDC.64 UR12, c[0x0][0x628] ;  /* 0x00018a00000c7ab9 */ /* 0x000fe20000000a00 */
[----:B------:R-:W-:Y:S01]  /*21a10*/  ULDC UR4, c[0x0][0x150] ;  /* 0x0000540000047ab9 */ /* 0x000fe20000000800 */
[----:B------:R-:W-:Y:S01]  /*21a20*/  ISETP.NE.U32.AND P0, PT, RZ, UR12, PT ;  /* 0x0000000cff007c0c */ /* 0x000fe2000bf05070 */
[----:B------:R-:W-:Y:S01]  /*21a30*/  ULDC UR15, c[0x0][0x630] ;  /* 0x00018c00000f7ab9 */ /* 0x000fe20000000800 */
[C---:B------:R-:W-:Y:S01]  /*21a40*/  R2UR UR16, R7.reuse ;  /* 0x00000000071072ca */ /* 0x040fe200000e0000 */
[----:B------:R-:W-:Y:S01]  /*21a50*/  ULDC UR19, c[0x0][0x154] ;  /* 0x0000550000137ab9 */ /* 0x000fe20000000800 */
[----:B------:R-:W-:Y:S01]  /*21a60*/  ISETP.NE.AND.EX P0, PT, RZ, UR13, PT, P0 ;  /* 0x0000000dff007c0c */ /* 0x000fe2000bf05300 */
[----:B------:R-:W2:Y:S01]  /*21a70*/  S2UR UR18, SR_CTAID.Y ;  /* 0x00000000001279c3 */ /* 0x000ea20000002600 */
[----:B------:R-:W-:Y:S02]  /*21a80*/  R2UR UR17, R6 ;  /* 0x00000000061172ca */ /* 0x000fe400000e0000 */
[----:B------:R-:W-:-:S02]  /*21a90*/  R2UR UR10, R7 ;  /* 0x00000000070a72ca */ /* 0x000fc400000e0000 */
[----:B------:R-:W-:Y:S02]  /*21aa0*/  R2UR UR11, R6 ;  /* 0x00000000060b72ca */ /* 0x000fe400000e0000 */
[----:B0-----:R-:W-:-:S05]  /*21ab0*/  I2FP.F32.U32 R0, UR6 ;  /* 0x0000000600007c45 */ /* 0x001fca0008201000 */
[----:B------:R-:W-:-:S04]  /*21ac0*/  FMUL R0, R0, UR4 ;  /* 0x0000000400007c20 */ /* 0x000fc80008400000 */
[----:B------:R0:W0:Y:S01]  /*21ad0*/  F2I.U32.TRUNC.NTZ R3, R0 ;  /* 0x0000000000037305 */ /* 0x000022000020f000 */
[----:B--2---:R-:W-:Y:S05]  /*21ae0*/  @!P0 BRA `(.L_x_300) ;  /* 0x0000000000308947 */ /* 0x004fea0003800000 */
        /* <DEDUP_REMOVED lines=12> */
.L_x_300:
[----:B------:R-:W-:Y:S01]  /*21bb0*/  USHF.R.U64 UR43, UR10, UR15, UR11 ;  /* 0x0000000f0a2b7299 */ /* 0x000fe2000800120b */
[----:B0-----:R-:W-:Y:S01]  /*21bc0*/  I2FP.F32.U32 R0, UR18 ;  /* 0x0000001200007c45 */ /* 0x001fe20008201000 */
[----:B------:R-:W-:Y:S02]  /*21bd0*/  USHF.R.U32.HI UR4, URZ, UR15, UR11 ;  /* 0x0000000f3f047299 */ /* 0x000fe4000801160b */
[----:B------:R-:W-:Y:S02]  /*21be0*/  UIADD3 UR10, UP0, URZ, -UR43, URZ ;  /* 0x8000002b3f0a7290 */ /* 0x000fe4000ff1e03f */
[----:B------:R-:W-:Y:S01]  /*21bf0*/  FMUL R0, R0, UR19 ;  /* 0x0000001300007c20 */ /* 0x000fe20008400000 */
[----:B------:R-:W-:Y:S01]  /*21c00*/  ULDC.64 UR12, c[0x0][0x620] ;  /* 0x00018800000c7ab9 */ /* 0x000fe20000000a00 */
[----:B------:R-:W-:Y:S01]  /*21c10*/  UIADD3.X UR4, URZ, ~UR4, URZ, UP0, !UPT ;  /* 0x800000043f047290 */ /* 0x000fe200087fe43f */
[----:B------:R-:W-:Y:S01]  /*21c20*/  UMOV UR8, UR16 ;  /* 0x0000001000087c82 */ /* 0x000fe20008000000 */
[----:B------:R-:W-:-:S02]  /*21c30*/  UMOV UR9, UR17 ;  /* 0x0000001100097c82 */ /* 0x000fc40008000000 */
[----:B------:R-:W-:Y:S01]  /*21c40*/  UIMAD UR4, UR4, UR12, URZ ;  /* 0x0000000c040472a4 */ /* 0x000fe2000f8e023f */
[----:B------:R-:W0:Y:S01]  /*21c50*/  F2I.U32.TRUNC.NTZ R0, R0 ;  /* 0x0000000000007305 */ /* 0x000e22000020f000 */
[----:B------:R-:W-:Y:S01]  /*21c60*/  UIMAD.WIDE.U32 UR8, UR10, UR12, UR8 ;  /* 0x0000000c0a0872a5 */ /* 0x000fe2000f8e0008 */
[----:B------:R-:W-:Y:S01]  /*21c70*/  R2UR UR12, R3 ;  /* 0x00000000030c72ca */ /* 0x000fe200000e0000 */
[----:B------:R-:W-:Y:S01]  /*21c80*/  UIMAD UR10, UR10, UR13, UR4 ;  /* 0x0000000d0a0a72a4 */ /* 0x000fe2000f8e0204 */
[----:B------:R-:W-:Y:S01]  /*21c90*/  ULDC UR11, c[0x0][0x618] ;  /* 0x00018600000b7ab9 */ /* 0x000fe20000000800 */
[----:B------:R-:W-:Y:S02]  /*21ca0*/  ULDC UR21, c[0x0][0x658] ;  /* 0x0001960000157ab9 */ /* 0x000fe40000000800 */
[----:B------:R-:W-:Y:S01]  /*21cb0*/  UIADD3 UR9, UR9, UR10, URZ ;  /* 0x0000000a09097290 */ /* 0x000fe2000fffe03f */
[----:B------:R-:W-:Y:S01]  /*21cc0*/  UMOV UR15, 0xffffffff ;  /* 0xffffffff000f7882 */ /* 0x000fe20000000000 */
[----:B------:R-:W-:Y:S01]  /*21cd0*/  ULDC.64 UR4, c[0x0][0x640] ;  /* 0x0001900000047ab9 */ /* 0x000fe20000000a00 */
[----:B------:R-:W-:Y:S01]  /*21ce0*/  USHF.L.U32 UR15, UR15, UR21, URZ ;  /* 0x000000150f0f7299 */ /* 0x000fe2000800063f */
[----:B------:R-:W-:Y:S01]  /*21cf0*/  ISETP.NE.U32.AND P0, PT, RZ, UR4, PT ;  /* 0x00000004ff007c0c */ /* 0x000fe2000bf05070 */
[----:B------:R-:W-:-:S02]  /*21d00*/  USHF.R.U64 UR16, UR8, UR11, UR9 ;  /* 0x0000000b08107299 */ /* 0x000fc40008001209 */
[----:B------:R-:W-:Y:S01]  /*21d10*/  USHF.R.U32.HI UR8, URZ, UR11, UR9 ;  /* 0x0000000b3f087299 */ /* 0x000fe20008011609 */
[----:B0-----:R-:W-:Y:S01]  /*21d20*/  R2UR UR14, R0 ;  /* 0x00000000000e72ca */ /* 0x001fe200000e0000 */
[----:B------:R-:W-:Y:S01]  /*21d30*/  ULDC UR17, c[0x0][0x608] ;  /* 0x0001820000117ab9 */ /* 0x000fe20000000800 */
[----:B------:R-:W-:Y:S01]  /*21d40*/  ULOP3.LUT UR41, URZ, UR15, URZ, 0x33, !UPT ;  /* 0x0000000f3f297292 */ /* 0x000fe2000f8e333f */
[----:B------:R-:W-:Y:S01]  /*21d50*/  ISETP.NE.AND.EX P0, PT, RZ, UR5, PT, P0 ;  /* 0x00000005ff007c0c */ /* 0x000fe2000bf05300 */
[----:B------:R-:W-:Y:S02]  /*21d60*/  USHF.R.U64 UR15, UR16, UR17, UR8 ;  /* 0x00000011100f7299 */ /* 0x000fe40008001208 */
[----:B------:R-:W-:Y:S02]  /*21d70*/  USHF.R.U32.HI UR8, URZ, UR17, UR8 ;  /* 0x000000113f087299 */ /* 0x000fe40008011608 */
[----:B------:R-:W-:Y:S02]  /*21d80*/  UIADD3 UR12, -UR12, URZ, URZ ;  /* 0x0000003f0c0c7290 */ /* 0x000fe4000fffe13f */
[----:B------:R-:W-:Y:S01]  /*21d90*/  USHF.R.U64 UR17, UR15, UR21, UR8 ;  /* 0x000000150f117299 */ /* 0x000fe20008001208 */
[----:B------:R-:W-:Y:S01]  /*21da0*/  UMOV UR19, 0x1 ;  /* 0x0000000100137882 */ /* 0x000fe20000000000 */
[----:B------:R-:W-:Y:S01]  /*21db0*/  ULDC UR13, c[0x0][0x144] ;  /* 0x00005100000d7ab9 */ /* 0x000fe20000000800 */
[----:B------:R-:W-:Y:S01]  /*21dc0*/  ULDC UR7, c[0x0][0x600] ;  /* 0x0001800000077ab9 */ /* 0x000fe20000000800 */
[----:B------:R-:W-:-:S02]  /*21dd0*/  USHF.L.U32 UR24, UR19, UR21, URZ ;  /* 0x0000001513187299 */ /* 0x000fc4000800063f */
[----:B------:R-:W-:Y:S02]  /*21de0*/  USHF.R.U32.HI UR8, URZ, UR21, UR8 ;  /* 0x000000153f087299 */ /* 0x000fe40008011608 */
[----:B------:R-:W-:Y:S02]  /*21df0*/  UIMAD UR21, UR13, UR12, UR6 ;  /* 0x0000000c0d1572a4 */ /* 0x000fe4000f8e0206 */
[----:B------:R-:W-:Y:S02]  /*21e00*/  UIADD3 UR20, UR7, -0x1, URZ ;  /* 0xffffffff07147890 */ /* 0x000fe4000fffe03f */
[----:B------:R-:W-:Y:S01]  /*21e10*/  UIADD3 UR19, -UR14, URZ, URZ ;  /* 0x0000003f0e137290 */ /* 0x000fe2000fffe13f */
[----:B------:R-:W-:Y:S01]  /*21e20*/  ULDC UR25, c[0x0][0x148] ;  /* 0x0000520000197ab9 */ /* 0x000fe20000000800 */
[----:B------:R-:W-:Y:S01]  /*21e30*/  ULDC UR22, c[0x0][0x648] ;  /* 0x0001920000167ab9 */ /* 0x000fe20000000800 */
[----:B------:R-:W-:Y:S01]  /*21e40*/  ULDC UR23, c[0x0][0x638] ;  /* 0x00018e0000177ab9 */ /* 0x000fe20000000800 */
        /* <DEDUP_REMOVED lines=14> */
.L_x_301:
[----:B------:R-:W-:Y:S01]  /*21f30*/  UISETP.NE.AND UP0, UPT, UR46, URZ, UPT ;  /* 0x0000003f2e00728c */ /* 0x000fe2000bf05270 */
[----:B------:R-:W-:Y:S01]  /*21f40*/  IMAD.MOV.U32 R0, RZ, RZ, 0x1 ;  /* 0x00000001ff007424 */ /* 0x000fe200078e00ff */
[----:B------:R-:W-:Y:S02]  /*21f50*/  USHF.R.U64 UR4, UR6, UR22, UR8 ;  /* 0x0000001606047299 */ /* 0x000fe40008001208 */
[----:B------:R-:W-:Y:S02]  /*21f60*/  ULOP3.LUT UR41, UR15, UR41, URZ, 0xc0, !UPT ;  /* 0x000000290f297292 */ /* 0x000fe4000f8ec03f */
[----:B------:R-:W-:Y:S02]  /*21f70*/  UIADD3 UR5, -UR4, URZ, URZ ;  /* 0x0000003f04057290 */ /* 0x000fe4000fffe13f */
[----:B------:R-:W-:Y:S02]  /*21f80*/  UIMAD UR41, UR24, UR4, UR41 ;  /* 0x00000004182972a4 */ /* 0x000fe4000f8e0229 */
[----:B------:R-:W-:-:S02]  /*21f90*/  ULOP3.LUT UR16, UR16, UR20, URZ, 0xc0, !UPT ;  /* 0x0000001410107292 */ /* 0x000fc4000f8ec03f */
[----:B------:R-:W-:Y:S02]  /*21fa0*/  @UP0 UIMAD UR21, UR25, UR19, UR18 ;  /* 0x00000013191502a4 */ /* 0x000fe4000f8e0212 */
[----:B------:R-:W-:-:S03]  /*21fb0*/  UIMAD UR4, UR5, UR23, UR17 ;  /* 0x00000017050472a4 */ /* 0x000fc6000f8e0211 */
[----:B------:R-:W-:Y:S01]  /*21fc0*/  ULDC UR5, c[0x0][0x610] ;  /* 0x0001840000057ab9 */ /* 0x000fe20000000800 */
[----:B------:R-:W-:Y:S02]  /*21fd0*/  UIMAD UR4, UR4, UR7, UR16 ;  /* 0x00000007040472a4 */ /* 0x000fe4000f8e0210 */
[----:B------:R-:W-:-:S04]  /*21fe0*/  UIMAD UR41, UR41, UR5, UR21 ;  /* 0x00000005292972a4 */ /* 0x000fc8000f8e0215 */
[----:B------:R-:W-:Y:S02]  /*21ff0*/  USEL UR42, UR4, UR41, !UP0 ;  /* 0x00000029042a7287 */ /* 0x000fe4000c000000 */
[----:B------:R-:W-:-:S12]  /*22000*/  USEL UR41, UR41, UR4, !UP0 ;  /* 0x0000000429297287 */ /* 0x000fd8000c000000 */
.L_x_299:
[----:B------:R-:W-:-:S13]  /*22010*/  LOP3.LUT P0, RZ, R0, 0xff, RZ, 0xc0, !PT ;  /* 0x000000ff00ff7812 */ /* 0x000fda000780c0ff */
[----:B------:R-:W-:Y:S05]  /*22020*/  @P0 BRA `(.L_x_302) ;  /* 0xfffffdf000e80947 */ /* 0x000fea000383ffff */
[----:B------:R-:W-:Y:S05]  /*22030*/  EXIT ;  /* 0x000000000000794d */ /* 0x000fea0003800000 */
.L_x_7:
[----:B------:R-:W2:Y:S01]  /*22040*/  LDL R4, [R1+0x404] ;  /* 0x0004040001047983 */ /* 0x000ea20000100800 */
[----:B------:R-:W-:-:S03]  /*22050*/  ULDC.64 UR4, c[0x0][0x650] ;  /* 0x0001940000047ab9 */ /* 0x000fc60000000a00 */
[----:B------:R-:W3:Y:S01]  /*22060*/  LDL R2, [R1+0x400] ;  /* 0x0004000001027983 */ /* 0x000ee20000100800 */
[----:B------:R-:W-:Y:S01]  /*22070*/  PRMT R0, RZ, 0x7610, R0 ;  /* 0x00007610ff007816 */ /* 0x000fe20000000000 */
[----:B------:R-:W-:Y:S02]  /*22080*/  IMAD.MOV.U32 R5, RZ, RZ, -0x1 ;  /* 0xffffffffff057424 */ /* 0x000fe400078e00ff */
[----:B------:R-:W-:Y:S02]  /*22090*/  IMAD.MOV.U32 R3, RZ, RZ, -0x1 ;  /* 0xffffffffff037424 */ /* 0x000fe400078e00ff */
[----:B------:R-:W-:Y:S01]  /*220a0*/  IMAD.MOV.U32 R11, RZ, RZ, -0x1 ;  /* 0xffffffffff0b7424 */ /* 0x000fe200078e00ff */
[----:B--2---:R-:W-:-:S04]  /*220b0*/  ISETP.GE.U32.AND P0, PT, R4, UR4, PT ;  /* 0x0000000404007c0c */ /* 0x004fc8000bf06070 */
[----:B---3--:R-:W-:-:S13]  /*220c0*/  ISETP.GE.U32.AND.EX P0, PT, R2, UR5, PT, P0 ;  /* 0x0000000502007c0c */ /* 0x008fda000bf06100 */
        /* <DEDUP_REMOVED lines=21> */
.L_x_304:
[----:B------:R-:W-:Y:S01]  /*22220*/  USHF.R.U64 UR4, UR14, UR19, UR15 ;  /* 0x000000130e047299 */ /* 0x000fe2000800120f */
[----:B------:R-:W-:Y:S01]  /*22230*/  R2UR UR7, R2 ;  /* 0x00000000020772ca */ /* 0x000fe200000e0000 */
[----:B------:R-:W-:Y:S02]  /*22240*/  USHF.R.U32.HI UR5, URZ, UR19, UR15 ;  /* 0x000000133f057299 */ /* 0x000fe4000801160f */
[----:B------:R-:W-:Y:S01]  /*22250*/  UIADD3 UR13, UP0, URZ, -UR4, URZ ;  /* 0x800000043f0d7290 */ /* 0x000fe2000ff1e03f */
[----:B------:R-:W-:Y:S01]  /*22260*/  ULDC.64 UR14, c[0x0][0x620] ;  /* 0x00018800000e7ab9 */ /* 0x000fe20000000a00 */
[----:B------:R-:W-:Y:S02]  /*22270*/  UMOV UR6, UR20 ;  /* 0x0000001400067c82 */ /* 0x000fe40008000000 */
[----:B------:R-:W-:Y:S02]  /*22280*/  UIADD3.X UR5, URZ, ~UR5, URZ, UP0, !UPT ;  /* 0x800000053f057290 */ /* 0x000fe400087fe43f */
[----:B------:R-:W-:-:S02]  /*22290*/  UISETP.NE.AND UP1, UPT, UR46, URZ, UPT ;  /* 0x0000003f2e00728c */ /* 0x000fc4000bf25270 */
[----:B------:R-:W-:Y:S02]  /*222a0*/  UIMAD UR5, UR5, UR14, URZ ;  /* 0x0000000e050572a4 */ /* 0x000fe4000f8e023f */
[----:B------:R-:W-:Y:S02]  /*222b0*/  UIMAD.WIDE.U32 UR6, UR13, UR14, UR6 ;  /* 0x0000000e0d0672a5 */ /* 0x000fe4000f8e0006 */
[----:B------:R-:W-:Y:S01]  /*222c0*/  UIMAD UR5, UR13, UR15, UR5 ;  /* 0x0000000f0d0572a4 */ /* 0x000fe2000f8e0205 */
[----:B------:R-:W-:Y:S02]  /*222d0*/  ULDC UR14, c[0x0][0x608] ;  /* 0x00018200000e7ab9 */ /* 0x000fe40000000800 */
[----:B------:R-:W-:Y:S01]  /*222e0*/  ULDC UR13, c[0x0][0x618] ;  /* 0x00018600000d7ab9 */ /* 0x000fe20000000800 */
[----:B------:R-:W-:Y:S01]  /*222f0*/  UIADD3 UR5, UR7, UR5, URZ ;  /* 0x0000000507057290 */ /* 0x000fe2000fffe03f */
[----:B------:R-:W-:Y:S01]  /*22300*/  ULDC UR22, c[0x0][0x658] ;  /* 0x0001960000167ab9 */ /* 0x000fe20000000800 */
[----:B------:R-:W-:-:S02]  /*22310*/  @UP1 UIMAD UR8, UR11, UR12, UR10 ;  /* 0x0000000c0b0812a4 */ /* 0x000fc4000f8e020a */
[----:B------:R-:W-:Y:S02]  /*22320*/  USHF.R.U64 UR17, UR6, UR13, UR5 ;  /* 0x0000000d06117299 */ /* 0x000fe40008001205 */
[----:B------:R-:W-:Y:S01]  /*22330*/  USHF.R.U32.HI UR5, URZ, UR13, UR5 ;  /* 0x0000000d3f057299 */ /* 0x000fe20008011605 */
[----:B------:R-:W-:Y:S01]  /*22340*/  ULDC.64 UR6, c[0x0][0x640] ;  /* 0x0001900000067ab9 */ /* 0x000fe20000000a00 */
[----:B------:R-:W-:Y:S01]  /*22350*/  UMOV UR10, 0xffffffff ;  /* 0xffffffff000a7882 */ /* 0x000fe20000000000 */
[----:B------:R-:W-:Y:S01]  /*22360*/  ISETP.NE.U32.AND P0, PT, RZ, UR6, PT ;  /* 0x00000006ff007c0c */ /* 0x000fe2000bf05070 */
[----:B------:R-:W-:Y:S02]  /*22370*/  USHF.R.U64 UR18, UR17, UR14, UR5 ;  /* 0x0000000e11127299 */ /* 0x000fe40008001205 */
[----:B------:R-:W-:Y:S01]  /*22380*/  USHF.R.U32.HI UR5, URZ, UR14, UR5 ;  /* 0x0000000e3f057299 */ /* 0x000fe20008011605 */
[----:B------:R-:W-:Y:S01]  /*22390*/  ISETP.NE.AND.EX P0, PT, RZ, UR7, PT, P0 ;  /* 0x00000007ff007c0c */ /* 0x000fe2000bf05300 */
[----:B------:R-:W-:-:S02]  /*223a0*/  USHF.L.U32 UR11, UR10, UR22, URZ ;  /* 0x000000160a0b7299 */ /* 0x000fc4000800063f */
[----:B------:R-:W-:Y:S01]  /*223b0*/  USHF.R.U64 UR19, UR18, UR22, UR5 ;  /* 0x0000001612137299 */ /* 0x000fe20008001205 */
[----:B------:R-:W-:Y:S01]  /*223c0*/  ULDC UR20, c[0x0][0x600] ;  /* 0x0001800000147ab9 */ /* 0x000fe20000000800 */
[----:B------:R-:W-:Y:S02]  /*223d0*/  USHF.R.U32.HI UR10, URZ, UR22, UR5 ;  /* 0x000000163f0a7299 */ /* 0x000fe40008011605 */
[----:B------:R-:W-:Y:S02]  /*223e0*/  UIADD3 UR21, UR20, -0x1, URZ ;  /* 0xffffffff14157890 */ /* 0x000fe4000fffe03f */
[----:B------:R-:W-:Y:S01]  /*223f0*/  ULOP3.LUT UR26, URZ, UR11, URZ, 0x33, !UPT ;  /* 0x0000000b3f1a7292 */ /* 0x000fe2000f8e333f */
        /* <DEDUP_REMOVED lines=17> */
.L_x_305:
[----:B------:R-:W-:Y:S01]  /*22510*/  USHF.R.U64 UR6, UR5, UR23, UR10 ;  /* 0x0000001705067299 */ /* 0x000fe2000800120a */
[----:B------:R-:W-:Y:S01]  /*22520*/  IMAD.MOV.U32 R0, RZ, RZ, 0x1 ;  /* 0x00000001ff007424 */ /* 0x000fe200078e00ff */
[----:B------:R-:W-:Y:S01]  /*22530*/  USHF.L.U32 UR25, UR25, UR22, URZ ;  /* 0x0000001619197299 */ /* 0x000fe2000800063f */
[----:B------:R-:W-:Y:S01]  /*22540*/  IMAD.U32 R11, RZ, RZ, UR4 ;  /* 0x00000004ff0b7e24 */ /* 0x000fe2000f8e00ff */
[----:B------:R-:W-:Y:S02]  /*22550*/  ULOP3.LUT UR5, UR18, UR26, URZ, 0xc0, !UPT ;  /* 0x0000001a12057292 */ /* 0x000fe4000f8ec03f */
[----:B------:R-:W-:Y:S02]  /*22560*/  UIADD3 UR7, -UR6, URZ, URZ ;  /* 0x0000003f06077290 */ /* 0x000fe4000fffe13f */
[----:B------:R-:W-:Y:S02]  /*22570*/  UIMAD UR6, UR25, UR6, UR5 ;  /* 0x00000006190672a4 */ /* 0x000fe4000f8e0205 */
[----:B------:R-:W-:-:S02]  /*22580*/  ULOP3.LUT UR17, UR17, UR21, URZ, 0xc0, !UPT ;  /* 0x0000001511117292 */ /* 0x000fc4000f8ec03f */
[----:B------:R-:W-:Y:S02]  /*22590*/  UIMAD UR5, UR7, UR24, UR19 ;  /* 0x00000018070572a4 */ /* 0x000fe4000f8e0213 */
[----:B------:R-:W-:Y:S01]  /*225a0*/  UISETP.NE.AND UP0, UPT, UR46, URZ, UPT ;  /* 0x0000003f2e00728c */ /* 0x000fe2000bf05270 */
[----:B------:R-:W-:Y:S01]  /*225b0*/  ULDC UR7, c[0x0][0x610] ;  /* 0x0001840000077ab9 */ /* 0x000fe20000000800 */
[----:B------:R-:W-:Y:S02]  /*225c0*/  UIMAD UR5, UR5, UR20, UR17 ;  /* 0x00000014050572a4 */ /* 0x000fe4000f8e0211 */
[----:B------:R-:W-:-:S04]  /*225d0*/  UIMAD UR8, UR6, UR7, UR8 ;  /* 0x00000007060872a4 */ /* 0x000fc8000f8e0208 */
[----:B------:R-:W-:Y:S02]  /*225e0*/  USEL UR6, UR5, UR8, !UP0 ;  /* 0x0000000805067287 */ /* 0x000fe4000c000000 */
[----:B------:R-:W-:-:S04]  /*225f0*/  USEL UR8, UR8, UR5, !UP0 ;  /* 0x0000000508087287 */ /* 0x000fc8000c000000 */
[----:B------:R-:W-:Y:S02]  /*22600*/  IMAD.U32 R3, RZ, RZ, UR6 ;  /* 0x00000006ff037e24 */ /* 0x000fe4000f8e00ff */
[----:B------:R-:W-:-:S07]  /*22610*/  IMAD.U32 R5, RZ, RZ, UR8 ;  /* 0x00000008ff057e24 */ /* 0x000fce000f8e00ff */
.L_x_303:
[----:B------:R-:W-:-:S08]  /*22620*/  NOP ;  /* 0x0000000000007918 */ /* 0x000fd00000000000 */
[----:B0-----:R-:W0:-:S00]  /*22630*/  USETMAXREG.DEALLOC.CTAPOOL 0x18 ;  /* 0x00000018000079c8 */ /* 0x001e0000080e0500 */
[----:B------:R-:W-:-:S13]  /*22640*/  ISETP.NE.AND P0, PT, RZ, UR9, PT ;  /* 0x00000009ff007c0c */ /* 0x000fda000bf05270 */
[----:B------:R-:W-:Y:S05]  /*22650*/  @P0 EXIT ;  /* 0x000000000000094d */ /* 0x000fea0003800000 */
[----:B0-----:R-:W-:Y:S01]  /*22660*/  LOP3.LUT P0, RZ, R0, 0xff, RZ, 0xc0, !PT ;  /* 0x000000ff00ff7812 */ /* 0x001fe2000780c0ff */
[----:B------:R-:W-:Y:S02]  /*22670*/  IMAD.MOV.U32 R0, RZ, RZ, 0x1 ;  /* 0x00000001ff007424 */ /* 0x000fe400078e00ff */
[----:B------:R-:W-:-:S10]  /*22680*/  IMAD.MOV.U32 R7, RZ, RZ, RZ ;  /* 0x000000ffff077224 */ /* 0x000fd400078e00ff */
[----:B------:R-:W-:Y:S05]  /*22690*/  @!P0 BRA `(.L_x_306) ;  /* 0x0000000c00708947 */ /* 0x000fea0003800000 */
[----:B------:R-:W0:Y:S01]  /*226a0*/  LDC R0, c[0x0][0x28c] ;  /* 0x0000a300ff007b82 */ /* 0x000e220000000800 */
[----:B------:R-:W1:Y:S01]  /*226b0*/  S2R R9, SR_CgaCtaId ;  /* 0x0000000000097919 */ /* 0x000e620000008800 */
[----:B------:R-:W-:Y:S01]  /*226c0*/  ULDC UR5, c[0x0][0x658] ;  /* 0x0001960000057ab9 */ /* 0x000fe20000000800 */
[----:B------:R-:W-:Y:S01]  /*226d0*/  UMOV UR7, 0xffffffff ;  /* 0xffffffff00077882 */ /* 0x000fe20000000000 */
[----:B------:R-:W-:Y:S01]  /*226e0*/  ULDC UR6, c[0x0][0xc] ;  /* 0x0000030000067ab9 */ /* 0x000fe20000000800 */
[----:B------:R-:W-:Y:S01]  /*226f0*/  USHF.L.U32 UR9, UR7, UR5, URZ ;  /* 0x0000000507097299 */ /* 0x000fe2000800063f */
[----:B------:R-:W-:Y:S01]  /*22700*/  BSSY B0, `(.L_x_306) ;  /* 0x00000d5000007945 */ /* 0x000fe20003800000 */
[----:B------:R-:W-:Y:S01]  /*22710*/  UMOV UR8, 0x1 ;  /* 0x0000000100087882 */ /* 0x000fe20000000000 */
[----:B------:R-:W-:Y:S01]  /*22720*/  ULDC UR7, c[0x0][0x10] ;  /* 0x0000040000077ab9 */ /* 0x000fe20000000800 */
[----:B------:R-:W-:Y:S01]  /*22730*/  USHF.L.U32 UR5, UR8, UR5, URZ ;  /* 0x0000000508057299 */ /* 0x000fe2000800063f */
[----:B------:R-:W-:Y:S01]  /*22740*/  IMAD.MOV.U32 R8, RZ, RZ, 0x1 ;  /* 0x00000001ff087424 */ /* 0x000fe200078e00ff */
[----:B------:R-:W-:Y:S01]  /*22750*/  UIMAD.WIDE.U32 UR6, UR6, UR7, URZ ;  /* 0x00000007060672a5 */ /* 0x000fe2000f8e003f */
[----:B------:R-:W-:Y:S01]  /*22760*/  ULDC UR8, c[0x0][0x14] ;  /* 0x0000050000087ab9 */ /* 0x000fe20000000800 */
[----:B------:R-:W-:-:S02]  /*22770*/  ULDC UR4, c[0x0][0x600] ;  /* 0x0001800000047ab9 */ /* 0x000fc40000000800 */
[----:B------:R-:W-:Y:S02]  /*22780*/  UIMAD.WIDE.U32 UR20, UR6, UR8, URZ ;  /* 0x00000008061472a5 */ /* 0x000fe4000f8e003f */
[----:B------:R-:W-:Y:S02]  /*22790*/  UIMAD UR7, UR7, UR8, URZ ;  /* 0x00000008070772a4 */ /* 0x000fe4000f8e023f */
[----:B------:R-:W-:Y:S02]  /*227a0*/  ULOP3.LUT UR24, UR40, 0x2, URZ, 0xfc, !UPT ;  /* 0x0000000228187892 */ /* 0x000fe4000f8efc3f */
[----:B------:R-:W-:Y:S02]  /*227b0*/  UIADD3 UR4, UR4, -0x1, URZ ;  /* 0xffffffff04047890 */ /* 0x000fe4000fffe03f */
[----:B------:R-:W-:Y:S01]  /*227c0*/  ULOP3.LUT UR6, URZ, UR9, URZ, 0x33, !UPT ;  /* 0x000000093f067292 */ /* 0x000fe2000f8e333f */
[----:B0-----:R-:W-:Y:S01]  /*227d0*/  VIADD R0, R0, 0x1f ;  /* 0x0000001f00007836 */ /* 0x001fe20000000000 */
[----:B------:R-:W-:Y:S01]  /*227e0*/  UIADD3 UR7, UR21, UR7, URZ ;  /* 0x0000000715077290 */ /* 0x000fe2000fffe03f */
[----:B------:R-:W-:-:S03]  /*227f0*/  ULDC.64 UR22, c[0x0][0x198] ;  /* 0x0000660000167ab9 */ /* 0x000fc60000000a00 */
[----:B------:R-:W-:-:S04]  /*22800*/  SHF.R.S32.HI R7, RZ, 0x1f, R0 ;  /* 0x0000001fff077819 */ /* 0x000fc80000011400 */
[----:B------:R-:W-:Y:S01]  /*22810*/  LEA.HI R6, R7, R0, RZ, 0x5 ;  /* 0x0000000007067211 */ /* 0x000fe200078f28ff */
[C---:B-1----:R-:W-:Y:S02]  /*22820*/  IMAD.SHL.U32 R16, R9.reuse, 0x80, RZ ;  /* 0x0000008009107824 */ /* 0x042fe400078e00ff */
[----:B------:R-:W-:Y:S01]  /*22830*/  IMAD.SHL.U32 R9, R9, 0x1000, RZ ;  /* 0x0000100009097824 */ /* 0x000fe200078e00ff */
[----:B------:R-:W-:Y:S01]  /*22840*/  SHF.R.S32.HI R6, RZ, 0x5, R6 ;  /* 0x00000005ff067819 */ /* 0x000fe20000011406 */
[----:B------:R-:W-:Y:S01]  /*22850*/  IMAD.MOV.U32 R0, RZ, RZ, 0x1 ;  /* 0x00000001ff007424 */ /* 0x000fe200078e00ff */
[----:B------:R-:W-:Y:S01]  /*22860*/  LOP3.LUT R16, R16, 0x80, RZ, 0xc0, !PT ;  /* 0x0000008010107812 */ /* 0x000fe200078ec0ff */
[----:B------:R-:W-:Y:S01]  /*22870*/  IMAD.MOV.U32 R7, RZ, RZ, RZ ;  /* 0x000000ffff077224 */ /* 0x000fe200078e00ff */
[----:B------:R-:W-:Y:S01]  /*22880*/  LOP3.LUT R9, R9, 0x1000, RZ, 0xc0, !PT ;  /* 0x0000100009097812 */ /* 0x000fe200078ec0ff */
[----:B------:R-:W-:-:S07]  /*22890*/  VIADD R17, R6, 0x1 ;  /* 0x0000000106117836 */ /* 0x000fce0000000000 */
.L_x_317:
[----:B------:R-:W-:-:S03]  /*228a0*/  UMOV UR8, 0xffffffff ;  /* 0xffffffff00087882 */ /* 0x000fc60000000000 */
[----:B------:R-:W-:Y:S05]  /*228b0*/  BRA.DIV UR8, `(.L_x_307) ;  /* 0x0000000e08fc7947 */ /* 0x000fea000b800000 */
[----:B------:R-:W-:-:S13]  /*228c0*/  ELECT P6, URZ, PT ;  /* 0x00000000003f782f */ /* 0x000fda00038c0000 */
.L_x_329:
[----:B------:R-:W0:Y:S01]  /*228d0*/  LDC R2, c[0x0][0x28c] ;  /* 0x0000a300ff027b82 */ /* 0x000e220000000800 */
[----:B------:R-:W-:Y:S01]  /*228e0*/  BSSY B1, `(.L_x_308) ;  /* 0x000003a000017945 */ /* 0x000fe20003800000 */
[----:B0-----:R-:W-:-:S13]  /*228f0*/  ISETP.LT.OR P6, PT, R2, 0x1, !P6 ;  /* 0x000000010200780c */ /* 0x001fda00077c1670 */
[----:B------:R-:W-:Y:S05]  /*22900*/  @P6 BRA `(.L_x_309) ;  /* 0x0000000000dc6947 */ /* 0x000fea0003800000 */
[----:B------:R-:W-:Y:S02]  /*22910*/  IMAD R2, R3, 0x100, R16 ;  /* 0x0000010003027824 */ /* 0x000fe400078e0210 */
[----:B------:R-:W-:Y:S02]  /*22920*/  IMAD R5, R5, 0x180, RZ ;  /* 0x0000018005057824 */ /* 0x000fe400078e02ff */
[----:B------:R-:W-:Y:S02]  /*22930*/  IMAD.MOV.U32 R12, RZ, RZ, RZ ;  /* 0x000000ffff0c7224 */ /* 0x000fe400078e00ff */
[----:B------:R-:W-:Y:S02]  /*22940*/  IMAD.MOV.U32 R4, RZ, RZ, R17 ;  /* 0x000000ffff047224 */ /* 0x000fe400078e0011 */
[----:B------:R-:W-:Y:S02]  /*22950*/  IMAD.MOV.U32 R3, RZ, RZ, R0 ;  /* 0x000000ffff037224 */ /* 0x000fe400078e0000 */
[----:B------:R-:W-:-:S07]  /*22960*/  IMAD.MOV.U32 R13, RZ, RZ, R7 ;  /* 0x000000ffff0d7224 */ /* 0x000fce00078e0007 */
.L_x_312:
[----:B------:R-:W0:Y:S01]  /*22970*/  S2R R15, SR_CgaCtaId ;  /* 0x00000000000f7919 */ /* 0x000e220000008800 */
[----:B------:R-:W-:Y:S02]  /*22980*/  MOV R10, 0x400 ;  /* 0x00000400000a7802 */ /* 0x000fe40000000f00 */
[----:B------:R-:W-:Y:S02]  /*22990*/  SHF.L.U32 R14, R3, 0x1f, RZ ;  /* 0x0000001f030e7819 */ /* 0x000fe400000006ff */
[----:B0-----:R-:W-:-:S05]  /*229a0*/  LEA R10, R15, R10, 0x18 ;  /* 0x0000000a0f0a7211 */ /* 0x001fca00078ec0ff */
[----:B------:R-:W-:-:S04]  /*229b0*/  IMAD R15, R13, 0x8, R10 ;  /* 0x000000080d0f7824 */ /* 0x000fc800078e020a */
[----:B------:R-:W0:Y:S02]  /*229c0*/  SYNCS.PHASECHK.TRANS64.TRYWAIT P0, [R15+URZ+0x28], R14 ;  /* 0x0000280e0f0075a7 */ /* 0x000e24000800017f */
[----:B0-----:R-:W-:Y:S05]  /*229d0*/  @!P0 BRA `(.L_x_310) ;  /* 0x0000000c00d48947 */ /* 0x001fea0003800000 */
.L_x_330:
[----:B------:R-:W1:Y:S01]  /*229e0*/  S2R R18, SR_TID.X ;  /* 0x0000000000127919 */ /* 0x000e620000002100 */
[----:B------:R-:W-:-:S04]  /*229f0*/  UPRMT UR8, UR24, 0x9910, URZ ;  /* 0x0000991018087896 */ /* 0x000fc8000800003f */
[----:B------:R-:W-:Y:S01]  /*22a00*/  UISETP.NE.AND UP0, UPT, UR8, 0x2, UPT ;  /* 0x000000020800788c */ /* 0x000fe2000bf05270 */
[----:B-1----:R-:W-:-:S13]  /*22a10*/  LOP3.LUT P0, RZ, R18, 0x7f, RZ, 0xc0, !PT ;  /* 0x0000007f12ff7812 */ /* 0x002fda000780c0ff */
[----:B0-----:R-:W0:Y:S02]  /*22a20*/  @!P0 LDC R14, c[0x0][0x500] ;  /* 0x00014000ff0e8b82 */ /* 0x001e240000000800 */
[----:B0-----:R0:W-:Y:S01]  /*22a30*/  @!P0 SYNCS.ARRIVE.TRANS64 RZ, [R15+URZ], R14 ;  /* 0x0000000e0fff89a7 */ /* 0x0011e2000800003f */
[----:B------:R-:W-:-:S13]  /*22a40*/  PLOP3.LUT P0, PT, PT, PT, UP0, 0x80, 0x0 ;  /* 0x000000000000781c */ /* 0x000fda0003f0f008 */
[----:B0-----:R-:W-:Y:S05]  /*22a50*/  @P0 BRA `(.L_x_311) ;  /* 0x0000000000040947 */ /* 0x001fea0003800000 */
[----:B------:R-:W-:Y:S01]  /*22a60*/  BPT.TRAP 0x1 ;  /* 0x000000040000795c */ /* 0x000fe20000300000 */
.L_x_311:
[----:B------:R-:W-:Y:S01]  /*22a70*/  R2UR UR9, R15 ;  /* 0x000000000f0972ca */ /* 0x000fe200000e0000 */
[----:B------:R-:W-:Y:S01]  /*22a80*/  IMAD R15, R13, 0x2000, R9 ;  /* 0x000020000d0f7824 */ /* 0x000fe200078e0209 */
[----:B------:R-:W-:Y:S01]  /*22a90*/  R2UR UR18, R5 ;  /* 0x00000000051272ca */ /* 0x000fe200000e0000 */
[--C-:B------:R-:W-:Y:S01]  /*22aa0*/  IMAD R14, R13, 0x6000, R10.reuse ;  /* 0x000060000d0e7824 */ /* 0x100fe200078e020a */
[----:B------:R-:W-:Y:S01]  /*22ab0*/  UIADD3 UR14, UP0, UR22, 0xf0, URZ ;  /* 0x000000f0160e7890 */ /* 0x000fe2000ff1e03f */
[----:B------:R-:W-:Y:S01]  /*22ac0*/  IMAD R15, R15, 0x2, R10 ;  /* 0x000000020f0f7824 */ /* 0x000fe200078e020a */
[----:B------:R-:W-:Y:S01]  /*22ad0*/  R2UR UR10, R12 ;  /* 0x000000000c0a72ca */ /* 0x000fe200000e0000 */
[----:B------:R-:W-:Y:S01]  /*22ae0*/  VIADD R4, R4, 0xffffffff ;  /* 0xffffffff04047836 */ /* 0x000fe20000000000 */
[----:B------:R-:W-:Y:S01]  /*22af0*/  R2UR UR8, R14 ;  /* 0x000000000e0872ca */ /* 0x000fe200000e0000 */
[----:B------:R-:W-:Y:S01]  /*22b00*/  UIADD3 UR26, UP1, UR22, 0x1f0, URZ ;  /* 0x000001f0161a7890 */ /* 0x000fe2000ff3e03f */
[----:B------:R-:W-:Y:S01]  /*22b10*/  R2UR UR11, R15 ;  /* 0x000000000f0b72ca */ /* 0x000fe200000e0000 */
[----:B------:R-:W-:Y:S01]  /*22b20*/  UIADD3.X UR15, URZ, UR23, URZ, UP0, !UPT ;  /* 0x000000173f0f7290 */ /* 0x000fe200087fe43f */
[----:B------:R-:W-:Y:S01]  /*22b30*/  R2UR UR12, R11 ;  /* 0x000000000b0c72ca */ /* 0x000fe200000e0000 */
[----:B------:R-:W-:Y:S01]  /*22b40*/  VIADD R13, R13, 0x1 ;  /* 0x000000010d0d7836 */ /* 0x000fe20000000000 */
[----:B------:R-:W-:Y:S01]  /*22b50*/  R2UR UR19, R2 ;  /* 0x00000000021372ca */ /* 0x000fe200000e0000 */
[----:B------:R-:W-:Y:S01]  /*22b60*/  UIADD3.X UR27, URZ, UR23, URZ, UP1, !UPT ;  /* 0x000000173f1b7290 */ /* 0x000fe20008ffe43f */
[----:B------:R-:W-:Y:S01]  /*22b70*/  ISETP.GT.AND P1, PT, R4, 0x1, PT ;  /* 0x000000010400780c */ /* 0x000fe20003f24270 */
[----:B------:R-:W-:Y:S01]  /*22b80*/  UMOV UR16, 0x0 ;  /* 0x0000000000107882 */ /* 0x000fe20000000000 */
[----:B------:R-:W-:Y:S01]  /*22b90*/  UMOV UR17, 0x10000000 ;  /* 0x1000000000117882 */ /* 0x000fe20000000000 */
[----:B------:R-:W-:Y:S01]  /*22ba0*/  ISETP.NE.AND P0, PT, R13, 0x5, PT ;  /* 0x000000050d00780c */ /* 0x000fe20003f05270 */
[----:B------:R-:W-:Y:S01]  /*22bb0*/  UMOV UR25, 0x30000 ;  /* 0x0003000000197882 */ /* 0x000fe20000000000 */
[----:B------:R-:W-:Y:S01]  /*22bc0*/  UIADD3 UR8, UR8, 0x100, URZ ;  /* 0x0000010008087890 */ /* 0x000fe2000fffe03f */
[----:B------:R-:W-:Y:S01]  /*22bd0*/  VIADD R12, R12, 0x20 ;  /* 0x000000200c0c7836 */ /* 0x000fe20000000000 */
[----:B------:R-:W-:Y:S01]  /*22be0*/  UIADD3 UR13, UR11, 0x1e100, URZ ;  /* 0x0001e1000b0d7890 */ /* 0x000fe2000fffe03f */
[----:B------:R-:W-:-:S02]  /*22bf0*/  SEL R10, RZ, 0x1, P0 ;  /* 0x00000001ff0a7807 */ /* 0x000fc40000000000 */
[----:B------:R-:W-:Y:S01]  /*22c00*/  UMOV UR11, UR18 ;  /* 0x00000012000b7c82 */ /* 0x000fe20008000000 */
[----:B------:R-:W-:Y:S02]  /*22c10*/  SEL R13, R13, RZ, P0 ;  /* 0x000000ff0d0d7207 */ /* 0x000fe40000000000 */
[----:B------:R-:W-:Y:S01]  /*22c20*/  LOP3.LUT R3, R3, R10, RZ, 0x3c, !PT ;  /* 0x0000000a03037212 */ /* 0x000fe200078e3cff */
[----:B------:R0:W-:Y:S02]  /*22c30*/  UTMALDG.3D [UR8], [UR14], desc[UR16] ;  /* 0x000010080e0075b4 */ /* 0x0001e40008011000 */
[----:B0-----:R-:W-:Y:S01]  /*22c40*/  UMOV UR8, UR13 ;  /* 0x0000000d00087c82 */ /* 0x001fe20008000000 */
[----:B------:R-:W-:Y:S02]  /*22c50*/  UMOV UR11, UR19 ;  /* 0x00000013000b7c82 */ /* 0x000fe40008000000 */
[----:B------:R0:W-:Y:S02]  /*22c60*/  UTMALDG.3D.MULTICAST [UR8], [UR26], UR25, desc[UR16] ;  /* 0x000010081a0073b4 */ /* 0x0001e40008011819 */
[----:B0-----:R-:W-:Y:S05]  /*22c70*/  @P1 BRA `(.L_x_312) ;  /* 0xfffffffc003c1947 */ /* 0x001fea000383ffff */
.L_x_309:
[----:B------:R-:W-:Y:S05]  /*22c80*/  BSYNC B1 ;  /* 0x0000000000017941 */ /* 0x000fea0003800000 */
.L_x_308:
[----:B------:R-:W2:Y:S01]  /*22c90*/  LDL.LU R15, [R1+0x400] ;  /* 0x00040000010f7983 */ /* 0x000ea20000300800 */
[----:B------:R-:W-:Y:S01]  /*22ca0*/  LOP3.LUT P0, RZ, R8, 0xff, RZ, 0xc0, !PT ;  /* 0x000000ff08ff7812 */ /* 0x000fe2000780c0ff */
[C---:B------:R-:W-:Y:S01]  /*22cb0*/  IMAD.IADD R4, R6.reuse, 0x1, R7 ;  /* 0x0000000106047824 */ /* 0x040fe200078e0207 */
[----:B------:R-:W-:Y:S01]  /*22cc0*/  ULDC.64 UR8, c[0x0][0x650] ;  /* 0x0001940000087ab9 */ /* 0x000fe20000000a00 */
[----:B------:R-:W3:Y:S01]  /*22cd0*/  LDL.LU R14, [R1+0x404] ;  /* 0x00040400010e7983 */ /* 0x000ee20000300800 */
[----:B------:R-:W-:Y:S01]  /*22ce0*/  ISETP.GE.U32.AND P1, PT, R6, 0x5, PT ;  /* 0x000000050600780c */ /* 0x000fe20003f26070 */
[----:B------:R-:W-:Y:S01]  /*22cf0*/  BSSY B1, `(.L_x_313) ;  /* 0x0000073000017945 */ /* 0x000fe20003800000 */
[----:B------:R-:W-:Y:S01]  /*22d00*/  IMAD.MOV.U32 R11, RZ, RZ, -0x1 ;  /* 0xffffffffff0b7424 */ /* 0x000fe200078e00ff */
[----:B------:R-:W-:-:S06]  /*22d10*/  PRMT R8, RZ, 0x7610, R8 ;  /* 0x00007610ff087816 */ /* 0x000fcc0000000008 */
[----:B------:R-:W0:Y:S01]  /*22d20*/  @P0 S2R R3, SR_CgaCtaId ;  /* 0x0000000000030919 */ /* 0x000e220000008800 */
[----:B------:R-:W-:-:S04]  /*22d30*/  @P0 MOV R2, 0x400 ;  /* 0x0000040000020802 */ /* 0x000fc80000000f00 */
[----:B0-----:R-:W-:-:S04]  /*22d40*/  @P0 LEA R2, R3, R2, 0x18 ;  /* 0x0000000203020211 */ /* 0x001fc800078ec0ff */
[----:B------:R0:W-:Y:S01]  /*22d50*/  @P0 SYNCS.ARRIVE.TRANS64.A1T0 RZ, [R2+URZ+0x68], RZ ;  /* 0x000068ff02ff09a7 */ /* 0x0001e2000810003f */
[----:B------:R-:W-:-:S04]  /*22d60*/  ISETP.GT.U32.AND P0, PT, R4, 0x4, PT ;  /* 0x000000040400780c */ /* 0x000fc80003f04070 */
[----:B------:R-:W-:Y:S01]  /*22d70*/  ISETP.LT.U32.AND P0, PT, R6, 0x5, P0 ;  /* 0x000000050600780c */ /* 0x000fe20000701070 */
[----:B0-----:R-:W-:-:S05]  /*22d80*/  IMAD.WIDE.U32 R2, R4, -0x33333333, RZ ;  /* 0xcccccccd04027825 */ /* 0x001fca00078e00ff */
[----:B------:R-:W-:Y:S02]  /*22d90*/  SHF.R.U32.HI R5, RZ, 0x2, R3 ;  /* 0x00000002ff057819 */ /* 0x000fe40000011603 */
[----:B------:R-:W-:Y:S02]  /*22da0*/  SEL R3, RZ, 0x1, !P0 ;  /* 0x00000001ff037807 */ /* 0x000fe40004000000 */
[----:B------:R-:W-:Y:S01]  /*22db0*/  PRMT R2, RZ, 0x7610, R2 ;  /* 0x00007610ff027816 */ /* 0x000fe20000000002 */
[----:B------:R-:W-:Y:S01]  /*22dc0*/  IMAD R7, R5, -0x5, R4 ;  /* 0xfffffffb05077824 */ /* 0x000fe200078e0204 */
[----:B------:R-:W-:Y:S01]  /*22dd0*/  LOP3.LUT R0, R0, R3, RZ, 0x3c, !PT ;  /* 0x0000000300007212 */ /* 0x000fe200078e3cff */
[----:B------:R-:W-:-:S03]  /*22de0*/  IMAD.MOV.U32 R3, RZ, RZ, -0x1 ;  /* 0xffffffffff037424 */ /* 0x000fc600078e00ff */
[----:B------:R-:W-:Y:S01]  /*22df0*/  @P1 LOP3.LUT R0, R0, 0x1, R5, 0x78, !PT ;  /* 0x0000000100001812 */ /* 0x000fe200078e7805 */
[----:B------:R-:W-:Y:S01]  /*22e00*/  IMAD.MOV.U32 R5, RZ, RZ, -0x1 ;  /* 0xffffffffff057424 */ /* 0x000fe200078e00ff */
[----:B---3--:R-:W-:-:S04]  /*22e10*/  IADD3 R14, P0, R14, UR20, RZ ;  /* 0x000000140e0e7c10 */ /* 0x008fc8000ff1e0ff */
[----:B--2---:R-:W-:Y:S01]  /*22e20*/  IADD3.X R15, R15, UR7, RZ, P0, !PT ;  /* 0x000000070f0f7c10 */ /* 0x004fe200087fe4ff */
[----:B------:R0:W-:Y:S01]  /*22e30*/  STL [R1+0x404], R14 ;  /* 0x0004040e01007387 */ /* 0x0001e20000100800 */
[----:B------:R-:W-:-:S03]  /*22e40*/  ISETP.GE.U32.AND P0, PT, R14, UR8, PT ;  /* 0x000000080e007c0c */ /* 0x000fc6000bf06070 */
[----:B------:R0:W-:Y:S01]  /*22e50*/  STL [R1+0x400], R15 ;  /* 0x0004000f01007387 */ /* 0x0001e20000100800 */
[----:B------:R-:W-:-:S13]  /*22e60*/  ISETP.GE.U32.AND.EX P0, PT, R15, UR9, PT, P0 ;  /* 0x000000090f007c0c */ /* 0x000fda000bf06100 */
[----:B0-----:R-:W-:Y:S05]  /*22e70*/  @P0 BRA `(.L_x_314) ;  /* 0x0000000400680947 */ /* 0x001fea0003800000 */
[----:B------:R-:W0:Y:S01]  /*22e80*/  S2UR UR8, SR_CTAID.X ;  /* 0x00000000000879c3 */ /* 0x000e220000002500 */
[----:B------:R-:W-:Y:S01]  /*22e90*/  ULDC.64 UR10, c[0x0][0x628] ;  /* 0x00018a00000a7ab9 */ /* 0x000fe20000000a00 */
[----:B------:R-:W-:Y:S01]  /*22ea0*/  ULDC UR9, c[0x0][0x150] ;  /* 0x0000540000097ab9 */ /* 0x000fe20000000800 */
[----:B------:R-:W-:Y:S01]  /*22eb0*/  ISETP.NE.U32.AND P0, PT, RZ, UR10, PT ;  /* 0x0000000aff007c0c */ /* 0x000fe2000bf05070 */
[----:B------:R-:W-:Y:S01]  /*22ec0*/  ULDC UR12, c[0x0][0x630] ;  /* 0x00018c00000c7ab9 */ /* 0x000fe20000000800 */
[----:B------:R-:W-:Y:S01]  /*22ed0*/  ULDC UR14, c[0x0][0x154] ;  /* 0x00005500000e7ab9 */ /* 0x000fe20000000800 */
[----:B------:R-:W-:Y:S01]  /*22ee0*/  IMAD.MOV.U32 R3, RZ, RZ, R15 ;  /* 0x000000ffff037224 */ /* 0x000fe200078e000f */
[----:B------:R-:W-:Y:S01]  /*22ef0*/  ISETP.NE.AND.EX P0, PT, RZ, UR11, PT, P0 ;  /* 0x0000000bff007c0c */ /* 0x000fe2000bf05300 */
[----:B------:R-:W1:Y:S01]  /*22f00*/  S2UR UR13, SR_CTAID.Y ;  /* 0x00000000000d79c3 */ /* 0x000e620000002600 */
[----:B0-----:R-:W-:-:S05]  /*22f10*/  I2FP.F32.U32 R2, UR8 ;  /* 0x0000000800027c45 */ /* 0x001fca0008201000 */
[----:B------:R-:W-:Y:S01]  /*22f20*/  FMUL R10, R2, UR9 ;  /* 0x00000009020a7c20 */ /* 0x000fe20008400000 */
[----:B------:R-:W-:Y:S01]  /*22f30*/  IMAD.MOV.U32 R2, RZ, RZ, R14 ;  /* 0x000000ffff027224 */ /* 0x000fe200078e000e */
[----:B-1----:R-:W-:-:S04]  /*22f40*/  I2FP.F32.U32 R12, UR13 ;  /* 0x0000000d000c7c45 */ /* 0x002fc80008201000 */
[----:B------:R-:W0:Y:S01]  /*22f50*/  F2I.U32.TRUNC.NTZ R10, R10 ;  /* 0x0000000a000a7305 */ /* 0x000e22000020f000 */
[----:B------:R-:W-:Y:S05]  /*22f60*/  @!P0 BRA `(.L_x_315) ;  /* 0x0000000000288947 */ /* 0x000fea0003800000 */
[----:B------:R-:W-:Y:S02]  /*22f70*/  ULDC UR9, c[0x0][0x634] ;  /* 0x00018d0000097ab9 */ /* 0x000fe40000000800 */
[----:B------:R-:W-:-:S05]  /*22f80*/  IADD3 R3, P0, R14, UR9, RZ ;  /* 0x000000090e037c10 */ /* 0x000fca000ff1e0ff */
[----:B------:R-:W-:-:S04]  /*22f90*/  IMAD.X R11, RZ, RZ, R15, P0 ;  /* 0x000000ffff0b7224 */ /* 0x000fc800000e060f */
[----:B------:R-:W-:-:S04]  /*22fa0*/  IMAD.WIDE.U32 R4, R11, UR10, RZ ;  /* 0x0000000a0b047c25 */ /* 0x000fc8000f8e00ff */
[----:B------:R-:W-:-:S04]  /*22fb0*/  IMAD.WIDE.U32 R4, P0, R3, UR11, R4 ;  /* 0x0000000b03047c25 */ /* 0x000fc8000f800004 */
[----:B------:R-:W-:-:S04]  /*22fc0*/  IMAD.WIDE.U32 R2, R3, UR10, RZ ;  /* 0x0000000a03027c25 */ /* 0x000fc8000f8e00ff */
[----:B------:R-:W-:Y:S01]  /*22fd0*/  IMAD.MOV.U32 R2, RZ, RZ, R5 ;  /* 0x000000ffff027224 */ /* 0x000fe200078e0005 */
[----:B------:R-:W-:Y:S01]  /*22fe0*/  IADD3 RZ, P1, R3, R4, RZ ;  /* 0x0000000403ff7210 */ /* 0x000fe20007f3e0ff */
[----:B------:R-:W-:-:S04]  /*22ff0*/  IMAD.X R3, RZ, RZ, RZ, P0 ;  /* 0x000000ffff037224 */ /* 0x000fc800000e06ff */
[----:B------:R-:W-:-:S08]  /*23000*/  IMAD.WIDE.U32.X R2, R11, UR11, R2, P1 ;  /* 0x0000000b0b027c25 */ /* 0x000fd000088e0402 */
.L_x_315:
[--C-:B------:R-:W-:Y:S01]  /*23010*/  SHF.R.U64 R11, R2, UR12, R3.reuse ;  /* 0x0000000c020b7c19 */ /* 0x100fe20008001203 */
[----:B------:R-:W-:Y:S01]  /*23020*/  ULDC.64 UR10, c[0x0][0x620] ;  /* 0x00018800000a7ab9 */ /* 0x000fe20000000a00 */
[----:B------:R-:W-:Y:S01]  /*23030*/  SHF.R.U32.HI R2, RZ, UR12, R3 ;  /* 0x0000000cff027c19 */ /* 0x000fe20008011603 */
[----:B------:R-:W-:Y:S01]  /*23040*/  IMAD.MOV.U32 R3, RZ, RZ, R15 ;  /* 0x000000ffff037224 */ /* 0x000fe200078e000f */
[----:B------:R-:W-:Y:S01]  /*23050*/  IADD3 R13, P0, RZ, -R11, RZ ;  /* 0x8000000bff0d7210 */ /* 0x000fe20007f1e0ff */
[----:B------:R-:W-:Y:S01]  /*23060*/  FMUL R4, R12, UR14 ;  /* 0x0000000e0c047c20 */ /* 0x000fe20008400000 */
[----:B------:R-:W-:Y:S01]  /*23070*/  ULDC.64 UR14, c[0x0][0x640] ;  /* 0x00019000000e7ab9 */ /* 0x000fe20000000a00 */
[----:B0-----:R-:W-:Y:S02]  /*23080*/  R2UR UR9, R10 ;  /* 0x000000000a0972ca */ /* 0x001fe400000e0000 */
[----:B------:R-:W-:Y:S01]  /*23090*/  IMAD.X R2, RZ, RZ, ~R2, P0 ;  /* 0x000000ffff027224 */ /* 0x000fe200000e0e02 */
[----:B------:R-:W-:Y:S01]  /*230a0*/  ISETP.NE.U32.AND P0, PT, RZ, UR14, PT ;  /* 0x0000000eff007c0c */ /* 0x000fe2000bf05070 */
[----:B------:R-:W0:Y:S02]  /*230b0*/  F2I.U32.TRUNC.NTZ R4, R4 ;  /* 0x0000000400047305 */ /* 0x000e24000020f000 */
[----:B------:R-:W-:Y:S01]  /*230c0*/  IMAD R2, R2, UR10, RZ ;  /* 0x0000000a02027c24 */ /* 0x000fe2000f8e02ff */
[----:B------:R-:W-:-:S03]  /*230d0*/  ISETP.NE.AND.EX P0, PT, RZ, UR15, PT, P0 ;  /* 0x0000000fff007c0c */ /* 0x000fc6000bf05300 */
[----:B------:R-:W-:Y:S02]  /*230e0*/  IMAD R5, R13, UR11, R2 ;  /* 0x0000000b0d057c24 */ /* 0x000fe4000f8e0202 */
[----:B------:R-:W-:-:S04]  /*230f0*/  IMAD.MOV.U32 R2, RZ, RZ, R14 ;  /* 0x000000ffff027224 */ /* 0x000fc800078e000e */
[----:B------:R-:W-:Y:S01]  /*23100*/  IMAD.WIDE.U32 R2, R13, UR10, R2 ;  /* 0x0000000a0d027c25 */ /* 0x000fe2000f8e0002 */
[----:B------:R-:W-:Y:S01]  /*23110*/  ULDC UR10, c[0x0][0x618] ;  /* 0x00018600000a7ab9 */ /* 0x000fe20000000800 */
[----:B0-----:R-:W-:Y:S02]  /*23120*/  R2UR UR11, R4 ;  /* 0x00000000040b72ca */ /* 0x001fe400000e0000 */
[----:B------:R-:W-:-:S05]  /*23130*/  IMAD.IADD R3, R3, 0x1, R5 ;  /* 0x0000000103037824 */ /* 0x000fca00078e0205 */
[--C-:B------:R-:W-:Y:S02]  /*23140*/  SHF.R.U64 R10, R2, UR10, R3.reuse ;  /* 0x0000000a020a7c19 */ /* 0x100fe40008001203 */
[----:B------:R-:W-:Y:S01]  /*23150*/  SHF.R.U32.HI R3, RZ, UR10, R3 ;  /* 0x0000000aff037c19 */ /* 0x000fe20008011603 */
[----:B------:R-:W-:-:S03]  /*23160*/  ULDC UR10, c[0x0][0x608] ;  /* 0x00018200000a7ab9 */ /* 0x000fc60000000800 */
[--C-:B------:R-:W-:Y:S02]  /*23170*/  SHF.R.U64 R12, R10, UR10, R3.reuse ;  /* 0x0000000a0a0c7c19 */ /* 0x100fe40008001203 */
[----:B------:R-:W-:Y:S01]  /*23180*/  SHF.R.U32.HI R3, RZ, UR10, R3 ;  /* 0x0000000aff037c19 */ /* 0x000fe20008011603 */
[----:B------:R-:W-:-:S03]  /*23190*/  ULDC UR10, c[0x0][0x658] ;  /* 0x00019600000a7ab9 */ /* 0x000fc60000000800 */
[--C-:B------:R-:W-:Y:S02]  /*231a0*/  SHF.R.U64 R13, R12, UR10, R3.reuse ;  /* 0x0000000a0c0d7c19 */ /* 0x100fe40008001203 */
[----:B------:R-:W-:-:S03]  /*231b0*/  SHF.R.U32.HI R14, RZ, UR10, R3 ;  /* 0x0000000aff0e7c19 */ /* 0x000fc60008011603 */
[----:B------:R-:W-:Y:S02]  /*231c0*/  IMAD.MOV.U32 R2, RZ, RZ, R13 ;  /* 0x000000ffff027224 */ /* 0x000fe400078e000d */
[----:B------:R-:W-:Y:S01]  /*231d0*/  IMAD.MOV.U32 R3, RZ, RZ, R14 ;  /* 0x000000ffff037224 */ /* 0x000fe200078e000e */
[----:B------:R-:W-:Y:S06]  /*231e0*/  @!P0 BRA `(.L_x_316) ;  /* 0x0000000000288947 */ /* 0x000fec0003800000 */
        /* <DEDUP_REMOVED lines=10> */
.L_x_316:
[----:B------:R-:W-:Y:S01]  /*23290*/  ULDC UR10, c[0x0][0x648] ;  /* 0x00019200000a7ab9 */ /* 0x000fe20000000800 */
[----:B------:R-:W-:Y:S01]  /*232a0*/  UISETP.NE.AND UP0, UPT, UR46, URZ, UPT ;  /* 0x0000003f2e00728c */ /* 0x000fe2000bf05270 */
[----:B------:R-:W-:Y:S01]  /*232b0*/  SHF.R.U64 R3, R2, UR10, R3 ;  /* 0x0000000a02037c19 */ /* 0x000fe20008001203 */
[----:B------:R-:W-:Y:S01]  /*232c0*/  ULDC UR10, c[0x0][0x638] ;  /* 0x00018e00000a7ab9 */ /* 0x000fe20000000800 */
[----:B------:R-:W-:Y:S01]  /*232d0*/  UIADD3 UR11, -UR11, URZ, URZ ;  /* 0x0000003f0b0b7290 */ /* 0x000fe2000fffe13f */
[----:B------:R-:W-:Y:S02]  /*232e0*/  LOP3.LUT R12, R12, UR6, RZ, 0xc0, !PT ;  /* 0x000000060c0c7c12 */ /* 0x000fe4000f8ec0ff */
[----:B------:R-:W-:Y:S01]  /*232f0*/  IMAD.MOV R2, RZ, RZ, -R3 ;  /* 0x000000ffff027224 */ /* 0x000fe200078e0a03 */
[----:B------:R-:W-:Y:S02]  /*23300*/  PLOP3.LUT P0, PT, PT, PT, UP0, 0x40, 0x0 ;  /* 0x000000000000781c */ /* 0x000fe40003f0e808 */
[----:B------:R-:W-:Y:S01]  /*23310*/  IMAD R5, R3, UR5, R12 ;  /* 0x0000000503057c24 */ /* 0x000fe2000f8e020c */
[----:B------:R-:W-:Y:S01]  /*23320*/  PLOP3.LUT P1, PT, PT, PT, UP0, 0x40, 0x0 ;  /* 0x000000000000781c */ /* 0x000fe20003f2e808 */
[----:B------:R-:W-:Y:S01]  /*23330*/  IMAD R13, R2, UR10, R13 ;  /* 0x0000000a020d7c24 */ /* 0x000fe2000f8e020d */
[----:B------:R-:W-:Y:S01]  /*23340*/  UIADD3 UR10, -UR9, URZ, URZ ;  /* 0x0000003f090a7290 */ /* 0x000fe2000fffe13f */
[----:B------:R-:W-:-:S02]  /*23350*/  LOP3.LUT R2, R10, UR4, RZ, 0xc0, !PT ;  /* 0x000000040a027c12 */ /* 0x000fc4000f8ec0ff */
[----:B------:R-:W-:Y:S02]  /*23360*/  ULDC UR9, c[0x0][0x144] ;  /* 0x0000510000097ab9 */ /* 0x000fe40000000800 */
[----:B------:R-:W-:-:S03]  /*23370*/  UIMAD UR8, UR9, UR10, UR8 ;  /* 0x0000000a090872a4 */ /* 0x000fc6000f8e0208 */
[----:B------:R-:W-:Y:S02]  /*23380*/  ULDC UR9, c[0x0][0x148] ;  /* 0x0000520000097ab9 */ /* 0x000fe40000000800 */
[----:B------:R-:W-:-:S03]  /*23390*/  @UP0 UIMAD UR8, UR9, UR11, UR13 ;  /* 0x0000000b090802a4 */ /* 0x000fc6000f8e020d */
[----:B------:R-:W-:Y:S02]  /*233a0*/  ULDC UR9, c[0x0][0x600] ;  /* 0x0001800000097ab9 */ /* 0x000fe40000000800 */
[----:B------:R-:W-:Y:S02]  /*233b0*/  IMAD R2, R13, UR9, R2 ;  /* 0x000000090d027c24 */ /* 0x000fe4000f8e0202 */
[----:B------:R-:W-:Y:S01]  /*233c0*/  IMAD.U32 R4, RZ, RZ, UR8 ;  /* 0x00000008ff047e24 */ /* 0x000fe2000f8e00ff */
[----:B------:R-:W-:-:S03]  /*233d0*/  ULDC UR8, c[0x0][0x610] ;  /* 0x0001840000087ab9 */ /* 0x000fc60000000800 */
[----:B------:R-:W-:-:S05]  /*233e0*/  IMAD R5, R5, UR8, R4 ;  /* 0x0000000805057c24 */ /* 0x000fca000f8e0204 */
[----:B------:R-:W-:Y:S02]  /*233f0*/  SEL R3, R2, R5, P0 ;  /* 0x0000000502037207 */ /* 0x000fe40000000000 */
[----:B------:R-:W-:Y:S01]  /*23400*/  SEL R5, R5, R2, P1 ;  /* 0x0000000205057207 */ /* 0x000fe20000800000 */
[----:B------:R-:W-:-:S07]  /*23410*/  IMAD.MOV.U32 R2, RZ, RZ, 0x1 ;  /* 0x00000001ff027424 */ /* 0x000fce00078e00ff */
.L_x_314:
[----:B------:R-:W-:Y:S05]  /*23420*/  BSYNC B1 ;  /* 0x0000000000017941 */ /* 0x000fea0003800000 */
.L_x_313:
[----:B------:R-:W-:-:S13]  /*23430*/  LOP3.LUT P0, RZ, R2, 0xff, RZ, 0xc0, !PT ;  /* 0x000000ff02ff7812 */ /* 0x000fda000780c0ff */
[----:B------:R-:W-:Y:S05]  /*23440*/  @P0 BRA `(.L_x_317) ;  /* 0xfffffff400140947 */ /* 0x000fea000383ffff */
[----:B------:R-:W-:Y:S05]  /*23450*/  BSYNC B0 ;  /* 0x0000000000007941 */ /* 0x000fea0003800000 */
.L_x_306:
[----:B------:R-:W-:-:S03]  /*23460*/  UMOV UR8, 0xffffffff ;  /* 0xffffffff00087882 */ /* 0x000fc60000000000 */
[----:B------:R-:W-:Y:S05]  /*23470*/  BRA.DIV UR8, `(.L_x_318) ;  /* 0x0000000608407947 */ /* 0x000fea000b800000 */
[----:B------:R-:W-:-:S13]  /*23480*/  ELECT P6, URZ, PT ;  /* 0x00000000003f782f */ /* 0x000fda00038c0000 */
.L_x_333:
[----:B------:R-:W-:Y:S04]  /*23490*/  BSSY B0, `(.L_x_319) ;  /* 0x0000035000007945 */ /* 0x000fe80003800000 */
[----:B------:R-:W-:Y:S05]  /*234a0*/  @!P6 BRA `(.L_x_320) ;  /* 0x0000000000cce947 */ /* 0x000fea0003800000 */
[----:B------:R-:W-:-:S04]  /*234b0*/  ULOP3.LUT UR8, UR40, 0x2, URZ, 0xfc, !UPT ;  /* 0x0000000228087892 */ /* 0x000fc8000f8efc3f */
[----:B------:R-:W-:-:S06]  /*234c0*/  UISETP.NE.AND UP0, UPT, UR8, 0x3, UPT ;  /* 0x000000030800788c */ /* 0x000fcc000bf05270 */
[----:B------:R-:W-:-:S13]  /*234d0*/  PLOP3.LUT P0, PT, PT, PT, UP0, 0x80, 0x0 ;  /* 0x000000000000781c */ /* 0x000fda0003f0f008 */
[----:B------:R-:W-:Y:S05]  /*234e0*/  @!P0 BRA `(.L_x_321) ;  /* 0x0000000000048947 */ /* 0x000fea0003800000 */
[----:B------:R-:W-:Y:S01]  /*234f0*/  BPT.TRAP 0x1 ;  /* 0x000000040000795c */ /* 0x000fe20000300000 */
.L_x_321:
[----:B------:R-:W0:Y:S01]  /*23500*/  S2R R3, SR_CgaCtaId ;  /* 0x0000000000037919 */ /* 0x000e220000008800 */
[----:B------:R-:W-:-:S04]  /*23510*/  MOV R2, 0x400 ;  /* 0x0000040000027802 */ /* 0x000fc80000000f00 */
[----:B0-----:R-:W-:Y:S02]  /*23520*/  LEA R2, R3, R2, 0x18 ;  /* 0x0000000203027211 */ /* 0x001fe400078ec0ff */
[----:B------:R-:W-:-:S03]  /*23530*/  SHF.L.U32 R3, R0, 0x1f, RZ ;  /* 0x0000001f00037819 */ /* 0x000fc600000006ff */
[----:B------:R-:W-:-:S04]  /*23540*/  VIADD R2, R2, 0x28 ;  /* 0x0000002802027836 */ /* 0x000fc80000000000 */
[----:B------:R-:W-:-:S04]  /*23550*/  IMAD R4, R7, 0x8, R2 ;  /* 0x0000000807047824 */ /* 0x000fc800078e0202 */
[----:B------:R-:W0:Y:S02]  /*23560*/  SYNCS.PHASECHK.TRANS64.TRYWAIT P0, [R4+URZ], R3 ;  /* 0x00000003040075a7 */ /* 0x000e24000800017f */
[----:B0-----:R-:W-:Y:S05]  /*23570*/  @!P0 BRA `(.L_x_322) ;  /* 0x0000000400208947 */ /* 0x001fea0003800000 */
.L_x_334:
[----:B------:R-:W-:-:S05]  /*23580*/  VIADD R7, R7, 0x1 ;  /* 0x0000000107077836 */ /* 0x000fca0000000000 */
[----:B------:R-:W-:-:S04]  /*23590*/  ISETP.NE.AND P0, PT, R7, 0x5, PT ;  /* 0x000000050700780c */ /* 0x000fc80003f05270 */
[----:B0-----:R-:W-:Y:S02]  /*235a0*/  SEL R3, RZ, 0x1, P0 ;  /* 0x00000001ff037807 */ /* 0x001fe40000000000 */
[----:B------:R-:W-:Y:S02]  /*235b0*/  SEL R7, R7, RZ, P0 ;  /* 0x000000ff07077207 */ /* 0x000fe40000000000 */
[----:B------:R-:W-:-:S03]  /*235c0*/  LOP3.LUT R4, R0, R3, RZ, 0x3c, !PT ;  /* 0x0000000300047212 */ /* 0x000fc600078e3cff */
[----:B------:R-:W-:Y:S01]  /*235d0*/  IMAD R3, R7, 0x8, R2 ;  /* 0x0000000807037824 */ /* 0x000fe200078e0202 */
[----:B------:R-:W-:-:S04]  /*235e0*/  SHF.L.U32 R0, R4, 0x1f, RZ ;  /* 0x0000001f04007819 */ /* 0x000fc800000006ff */
[----:B------:R-:W0:Y:S02]  /*235f0*/  SYNCS.PHASECHK.TRANS64.TRYWAIT P0, [R3+URZ], R0 ;  /* 0x00000000030075a7 */ /* 0x000e24000800017f */
[----:B0-----:R-:W-:Y:S05]  /*23600*/  @!P0 BRA `(.L_x_323) ;  /* 0x0000000400108947 */ /* 0x001fea0003800000 */
.L_x_335:
[----:B0-----:R-:W-:-:S05]  /*23610*/  VIADD R0, R7, 0x1 ;  /* 0x0000000107007836 */ /* 0x001fca0000000000 */
[----:B------:R-:W-:-:S04]  /*23620*/  ISETP.NE.AND P0, PT, R0, 0x5, PT ;  /* 0x000000050000780c */ /* 0x000fc80003f05270 */
[----:B------:R-:W-:Y:S02]  /*23630*/  SEL R3, RZ, 0x1, P0 ;  /* 0x00000001ff037807 */ /* 0x000fe40000000000 */
[----:B------:R-:W-:Y:S02]  /*23640*/  SEL R5, R0, RZ, P0 ;  /* 0x000000ff00057207 */ /* 0x000fe40000000000 */
[----:B------:R-:W-:-:S03]  /*23650*/  LOP3.LUT R4, R4, R3, RZ, 0x3c, !PT ;  /* 0x0000000304047212 */ /* 0x000fc600078e3cff */
[----:B------:R-:W-:Y:S01]  /*23660*/  IMAD R3, R5, 0x8, R2 ;  /* 0x0000000805037824 */ /* 0x000fe200078e0202 */
[----:B------:R-:W-:-:S04]  /*23670*/  SHF.L.U32 R0, R4, 0x1f, RZ ;  /* 0x0000001f04007819 */ /* 0x000fc800000006ff */
[----:B------:R-:W0:Y:S02]  /*23680*/  SYNCS.PHASECHK.TRANS64.TRYWAIT P0, [R3+URZ], R0 ;  /* 0x00000000030075a7 */ /* 0x000e24000800017f */
[----:B0-----:R-:W-:Y:S05]  /*23690*/  @!P0 BRA `(.L_x_324) ;  /* 0x0000000400008947 */ /* 0x001fea0003800000 */
.L_x_336:
        /* <DEDUP_REMOVED lines=9> */
.L_x_337:
[----:B0-----:R-:W-:-:S05]  /*23730*/  VIADD R0, R5, 0x1 ;  /* 0x0000000105007836 */ /* 0x001fca0000000000 */
[----:B------:R-:W-:-:S04]  /*23740*/  ISETP.NE.AND P0, PT, R0, 0x5, PT ;  /* 0x000000050000780c */ /* 0x000fc80003f05270 */
[----:B------:R-:W-:Y:S02]  /*23750*/  SEL R4, RZ, 0x1, P0 ;  /* 0x00000001ff047807 */ /* 0x000fe40000000000 */
[----:B------:R-:W-:Y:S02]  /*23760*/  SEL R3, R0, RZ, P0 ;  /* 0x000000ff00037207 */ /* 0x000fe40000000000 */
[----:B------:R-:W-:-:S03]  /*23770*/  LOP3.LUT R0, R7, R4, RZ, 0x3c, !PT ;  /* 0x0000000407007212 */ /* 0x000fc600078e3cff */
[----:B------:R-:W-:Y:S01]  /*23780*/  IMAD R3, R3, 0x8, R2 ;  /* 0x0000000803037824 */ /* 0x000fe200078e0202 */
[----:B------:R-:W-:-:S07]  /*23790*/  SHF.L.U32 R0, R0, 0x1f, RZ ;  /* 0x0000001f00007819 */ /* 0x000fce00000006ff */
.L_x_326:
[----:B0-----:R0:W1:Y:S02]  /*237a0*/  SYNCS.PHASECHK.TRANS64.TRYWAIT P0, [R3+URZ], R0 ;  /* 0x00000000030075a7 */ /* 0x001064000800017f */
[----:B-1----:R-:W-:Y:S05]  /*237b0*/  @!P0 NANOSLEEP.SYNCS 0x989680 ;  /* 0x009896800000895d */ /* 0x002fea0003900000 */
[----:B------:R-:W1:Y:S02]  /*237c0*/  @!P0 SYNCS.PHASECHK.TRANS64 P0, [R3+URZ], R0 ;  /* 0x00000000030085a7 */ /* 0x000e64000800007f */
[----:B-1----:R-:W-:Y:S05]  /*237d0*/  @!P0 BRA `(.L_x_326) ;  /* 0xfffffffc00f08947 */ /* 0x002fea000383ffff */
.L_x_320:
[----:B------:R-:W-:Y:S05]  /*237e0*/  BSYNC B0 ;  /* 0x0000000000007941 */ /* 0x000fea0003800000 */
.L_x_319:
[----:B------:R-:W-:Y:S05]  /*237f0*/  EXIT ;  /* 0x000000000000794d */ /* 0x000fea0003800000 */
.L_x_21:
[----:B-1----:R1:W2:Y:S02]  /*23800*/  SYNCS.PHASECHK.TRANS64.TRYWAIT P1, [R3+URZ], R0 ;  /* 0x00000000030075a7 */ /* 0x0022a4000802017f */
[----:B--2---:R-:W-:Y:S05]  /*23810*/  @!P1 NANOSLEEP.SYNCS 0x989680 ;  /* 0x009896800000995d */ /* 0x004fea0003900000 */
[----:B------:R-:W2:Y:S02]  /*23820*/  @!P1 SYNCS.PHASECHK.TRANS64 P1, [R3+URZ], R0 ;  /* 0x00000000030095a7 */ /* 0x000ea4000802007f */
[----:B--2---:R-:W-:Y:S05]  /*23830*/  @!P1 BRA `(.L_x_21) ;  /* 0xfffffffc00f09947 */ /* 0x004fea000383ffff */
[----:B------:R-:W-:Y:S05]  /*23840*/  BRA `(.L_x_20) ;  /* 0xfffffddc00a47947 */ /* 0x000fea000383ffff */
.L_x_26:
[----:B-1----:R-:W-:-:S04]  /*23850*/  IMAD.U32 R6, RZ, RZ, UR8 ;  /* 0x00000008ff067e24 */ /* 0x002fc8000f8e00ff */
[----:B------:R1:W2:Y:S03]  /*23860*/  SYNCS.PHASECHK.TRANS64.TRYWAIT P1, [R6+URZ], R4 ;  /* 0x00000004060075a7 */ /* 0x0002a6000802017f */
[----:B--2---:R-:W-:Y:S05]  /*23870*/  @!P1 NANOSLEEP.SYNCS 0x989680 ;  /* 0x009896800000995d */ /* 0x004fea0003900000 */
[----:B------:R-:W2:Y:S02]  /*23880*/  @!P1 SYNCS.PHASECHK.TRANS64 P1, [R6+URZ], R4 ;  /* 0x00000004060095a7 */ /* 0x000ea4000802007f */
[----:B--2---:R-:W-:Y:S05]  /*23890*/  @!P1 BRA `(.L_x_26) ;  /* 0xfffffffc00ec9947 */ /* 0x004fea000383ffff */
[----:B------:R-:W-:Y:S05]  /*238a0*/  BRA `(.L_x_25) ;  /* 0xfffffe0c00407947 */ /* 0x000fea000383ffff */
.L_x_307:
[----:B------:R-:W-:Y:S01]  /*238b0*/  BSSY B1, `(.L_x_327) ;  /* 0x0000006000017945 */ /* 0x000fe20003800000 */
[----:B------:R-:W-:-:S07]  /*238c0*/  IMAD.MOV.U32 R15, RZ, RZ, -0x1 ;  /* 0xffffffffff0f7424 */ /* 0x000fce00078e00ff */
[----:B------:R-:W-:Y:S05]  /*238d0*/  WARPSYNC.COLLECTIVE R15, `(.L_x_328) ;  /* 0x000000000f0c7348 */ /* 0x000fea0003c00000 */
[----:B------:R-:W-:Y:S02]  /*238e0*/  ELECT P6, UR62, PT ;  /* 0x00000000003e782f */ /* 0x000fe400038c0000 */
[----:B------:R-:W-:Y:S01]  /*238f0*/  MOV R14, UR62 ;  /* 0x0000003e000e7c02 */ /* 0x000fe20008000f00 */
[----:B------:R-:W-:Y:S10]  /*23900*/  ENDCOLLECTIVE ;  /* 0x000000000000791b */ /* 0x000ff40003800000 */
.L_x_328:
[----:B------:R-:W-:Y:S05]  /*23910*/  BSYNC B1 ;  /* 0x0000000000017941 */ /* 0x000fea0003800000 */
.L_x_327:
[----:B------:R-:W-:Y:S05]  /*23920*/  BRA `(.L_x_329) ;  /* 0xffffffec00e87947 */ /* 0x000fea000383ffff */
.L_x_310:
[----:B0-----:R0:W1:Y:S02]  /*23930*/  SYNCS.PHASECHK.TRANS64.TRYWAIT P0, [R15+URZ+0x28], R14 ;  /* 0x0000280e0f0075a7 */ /* 0x001064000800017f */
[----:B-1----:R-:W-:Y:S05]  /*23940*/  @!P0 NANOSLEEP.SYNCS 0x989680 ;  /* 0x009896800000895d */ /* 0x002fea0003900000 */
[----:B------:R-:W1:Y:S02]  /*23950*/  @!P0 SYNCS.PHASECHK.TRANS64 P0, [R15+URZ+0x28], R14 ;  /* 0x0000280e0f0085a7 */ /* 0x000e64000800007f */
[----:B-1----:R-:W-:Y:S05]  /*23960*/  @!P0 BRA `(.L_x_310) ;  /* 0xfffffffc00f08947 */ /* 0x002fea000383ffff */
[----:B------:R-:W-:Y:S05]  /*23970*/  BRA `(.L_x_330) ;  /* 0xfffffff000187947 */ /* 0x000fea000383ffff */
.L_x_318:
[----:B------:R-:W-:Y:S01]  /*23980*/  BSSY B0, `(.L_x_331) ;  /* 0x0000006000007945 */ /* 0x000fe20003800000 */
[----:B------:R-:W-:-:S07]  /*23990*/  IMAD.MOV.U32 R15, RZ, RZ, -0x1 ;  /* 0xffffffffff0f7424 */ /* 0x000fce00078e00ff */
[----:B------:R-:W-:Y:S05]  /*239a0*/  WARPSYNC.COLLECTIVE R15, `(.L_x_332) ;  /* 0x000000000f0c7348 */ /* 0x000fea0003c00000 */
[----:B------:R-:W-:Y:S02]  /*239b0*/  ELECT P6, UR62, PT ;  /* 0x00000000003e782f */ /* 0x000fe400038c0000 */
[----:B------:R-:W-:Y:S01]  /*239c0*/  MOV R14, UR62 ;  /* 0x0000003e000e7c02 */ /* 0x000fe20008000f00 */
[----:B------:R-:W-:Y:S10]  /*239d0*/  ENDCOLLECTIVE ;  /* 0x000000000000791b */ /* 0x000ff40003800000 */
.L_x_332:
[----:B------:R-:W-:Y:S05]  /*239e0*/  BSYNC B0 ;  /* 0x0000000000007941 */ /* 0x000fea0003800000 */
.L_x_331:
[----:B------:R-:W-:Y:S05]  /*239f0*/  BRA `(.L_x_333) ;  /* 0xfffffff800a47947 */ /* 0x000fea000383ffff */
.L_x_322:
[----:B0-----:R0:W1:Y:S02]  /*23a00*/  SYNCS.PHASECHK.TRANS64.TRYWAIT P0, [R4+URZ], R3 ;  /* 0x00000003040075a7 */ /* 0x001064000800017f */
[----:B-1----:R-:W-:Y:S05]  /*23a10*/  @!P0 NANOSLEEP.SYNCS 0x989680 ;  /* 0x009896800000895d */ /* 0x002fea0003900000 */
[----:B------:R-:W1:Y:S02]  /*23a20*/  @!P0 SYNCS.PHASECHK.TRANS64 P0, [R4+URZ], R3 ;  /* 0x00000003040085a7 */ /* 0x000e64000800007f */
[----:B-1----:R-:W-:Y:S05]  /*23a30*/  @!P0 BRA `(.L_x_322) ;  /* 0xfffffffc00f08947 */ /* 0x002fea000383ffff */
[----:B------:R-:W-:Y:S05]  /*23a40*/  BRA `(.L_x_334) ;  /* 0xfffffff800cc7947 */ /* 0x000fea000383ffff */
.L_x_323:
[----:B0-----:R0:W1:Y:S02]  /*23a50*/  SYNCS.PHASECHK.TRANS64.TRYWAIT P0, [R3+URZ], R0 ;  /* 0x00000000030075a7 */ /* 0x001064000800017f */
[----:B-1----:R-:W-:Y:S05]  /*23a60*/  @!P0 NANOSLEEP.SYNCS 0x989680 ;  /* 0x009896800000895d */ /* 0x002fea0003900000 */
[----:B------:R-:W1:Y:S02]  /*23a70*/  @!P0 SYNCS.PHASECHK.TRANS64 P0, [R3+URZ], R0 ;  /* 0x00000000030085a7 */ /* 0x000e64000800007f */
[----:B-1----:R-:W-:Y:S05]  /*23a80*/  @!P0 BRA `(.L_x_323) ;  /* 0xfffffffc00f08947 */ /* 0x002fea000383ffff */
[----:B------:R-:W-:Y:S05]  /*23a90*/  BRA `(.L_x_335) ;  /* 0xfffffff800dc7947 */ /* 0x000fea000383ffff */
.L_x_324:
[----:B0-----:R0:W1:Y:S02]  /*23aa0*/  SYNCS.PHASECHK.TRANS64.TRYWAIT P0, [R3+URZ], R0 ;  /* 0x00000000030075a7 */ /* 0x001064000800017f */
[----:B-1----:R-:W-:Y:S05]  /*23ab0*/  @!P0 NANOSLEEP.SYNCS 0x989680 ;  /* 0x009896800000895d */ /* 0x002fea0003900000 */
[----:B------:R-:W1:Y:S02]  /*23ac0*/  @!P0 SYNCS.PHASECHK.TRANS64 P0, [R3+URZ], R0 ;  /* 0x00000000030085a7 */ /* 0x000e64000800007f */
[----:B-1----:R-:W-:Y:S05]  /*23ad0*/  @!P0 BRA `(.L_x_324) ;  /* 0xfffffffc00f08947 */ /* 0x002fea000383ffff */
[----:B------:R-:W-:Y:S05]  /*23ae0*/  BRA `(.L_x_336) ;  /* 0xfffffff800ec7947 */ /* 0x000fea000383ffff */
.L_x_325:
[----:B0-----:R0:W1:Y:S02]  /*23af0*/  SYNCS.PHASECHK.TRANS64.TRYWAIT P0, [R3+URZ], R0 ;  /* 0x00000000030075a7 */ /* 0x001064000800017f */
[----:B-1----:R-:W-:Y:S05]  /*23b00*/  @!P0 NANOSLEEP.SYNCS 0x989680 ;  /* 0x009896800000895d */ /* 0x002fea0003900000 */
[----:B------:R-:W1:Y:S02]  /*23b10*/  @!P0 SYNCS.PHASECHK.TRANS64 P0, [R3+URZ], R0 ;  /* 0x00000000030085a7 */ /* 0x000e64000800007f */
[----:B-1----:R-:W-:Y:S05]  /*23b20*/  @!P0 BRA `(.L_x_325) ;  /* 0xfffffffc00f08947 */ /* 0x002fea000383ffff */
[----:B------:R-:W-:Y:S05]  /*23b30*/  BRA `(.L_x_337) ;  /* 0xfffffff800fc7947 */ /* 0x000fea000383ffff */
.L_x_338:
[----:B------:R-:W-:-:S00]  /*23b40*/  BRA `(.L_x_338) ;  /* 0xfffffffc00fc7947 */ /* 0x000fc0000383ffff */
[----:B------:R-:W-:-:S00]  /*23b50*/  NOP ;  /* 0x0000000000007918 */ /* 0x000fc00000000000 */
        /* <DEDUP_REMOVED lines=10> */
.L_x_339:


//--------------------- .nv.global.init           --------------------------
	.section	.nv.global.init,"aw",@progbits
.nv.global.init:
	.type		$str$22,@object
	.size		$str$22,($str$23 - $str$22)
$str$22:
        /*0000*/ 	.byte	0x6b, 0x5f, 0x74, 0x69, 0x6c, 0x65, 0x5f, 0x63, 0x6f, 0x75, 0x6e, 0x74, 0x20, 0x3e, 0x3d, 0x20
        /*0010*/ 	.byte	0x31, 0x00
	.type		$str$23,@object
	.size		$str$23,(__unnamed_1 - $str$23)
$str$23:
        /*0012*/ 	.byte	0x2f, 0x74, 0x6d, 0x70, 0x2f, 0x63, 0x75, 0x74, 0x6c, 0x61, 0x73, 0x73, 0x5f, 0x73, 0x77, 0x65
        /*0022*/ 	.byte	0x65, 0x70, 0x5f, 0x73, 0x72, 0x63, 0x2f, 0x69, 0x6e, 0x63, 0x6c, 0x75, 0x64, 0x65, 0x2f, 0x63
        /*0032*/ 	.byte	0x75, 0x74, 0x6c, 0x61, 0x73, 0x73, 0x2f, 0x67, 0x65, 0x6d, 0x6d, 0x2f, 0x63, 0x6f, 0x6c, 0x6c
        /*0042*/ 	.byte	0x65, 0x63, 0x74, 0x69, 0x76, 0x65, 0x2f, 0x73, 0x6d, 0x39, 0x30, 0x5f, 0x6d, 0x6d, 0x61, 0x5f
        /*0052*/ 	.byte	0x74, 0x6d, 0x61, 0x5f, 0x67, 0x6d, 0x6d, 0x61, 0x5f, 0x73, 0x73, 0x5f, 0x77, 0x61, 0x72, 0x70
        /*0062*/ 	.byte	0x73, 0x70, 0x65, 0x63, 0x69, 0x61, 0x6c, 0x69, 0x7a, 0x65, 0x64, 0x2e, 0x68, 0x70, 0x70, 0x00
	.type		__unnamed_1,@object
	.size		__unnamed_1,(.L_0 - __unnamed_1)
__unnamed_1:
        /* <DEDUP_REMOVED lines=182> */
        /*0bd2*/ 	.byte	0x5d, 0x00
.L_0:


//--------------------- .nv.shared._ZN7cutlass13device_kernelINS_4gemm6kernel13GemmUniversalIN4cute5tupleIJiiiiEEENS1_10collective13CollectiveMmaINS1_34MainloopSm90TmaGmmaWarpSpecializedILi5ENS5_IJNS4_1CILi2EEENSA_ILi1EEESC_EEENS1_35KernelTmaWarpSpecializedCooperativeEEENS5_IJNSA_ILi384EEENSA_ILi256EEENSA_ILi32EEEEEENS_10bfloat16_tENS5_IJlSC_lEEESK_SL_NS4_8TiledMMAINS4_8MMA_AtomIJNS4_4SM904GMMA28MMA_64x256x16_F32BF16BF16_SSILNSP_5MajorE0ELSR_0ELNSP_7ScaleInE1ELSS_1EEEEEENS4_6LayoutISD_NS5_IJSC_NSA_ILi0EEESW_EEEEENS5_IJNS4_10UnderscoreESZ_SZ_EEEEENS4_13SM90_TMA_LOADENS4_14ComposedLayoutINS4_7SwizzleILi2ELi4ELi3EEENS4_18smem_ptr_flag_bitsILi16EEENSV_INS5_IJNSA_ILi8EEESI_EEENS5_IJSI_SC_EEEEEEEvNS4_8identityENS4_23SM90_TMA_LOAD_MULTICASTES1C_vS1D_EENS_8epilogue10collective6detail29Sm90TmaWarpSpecializedAdapterINS1H_15DefaultEpilogueISK_SL_SL_NS1G_6thread17LinearCombinationISK_Li1EffLNS1L_9ScaleType4KindE0ELNS_15FloatRoundStyleE2ESK_EENS1_15EpilogueDefaultEEEEEvvEEEEvNT_6ParamsE --------------------------
	.section	.nv.shared._ZN7cutlass13device_kernelINS_4gemm6kernel13GemmUniversalIN4cute5tupleIJiiiiEEENS1_10collective13CollectiveMmaINS1_34MainloopSm90TmaGmmaWarpSpecializedILi5ENS5_IJNS4_1CILi2EEENSA_ILi1EEESC_EEENS1_35KernelTmaWarpSpecializedCooperativeEEENS5_IJNSA_ILi384EEENSA_ILi256EEENSA_ILi32EEEEEENS_10bfloat16_tENS5_IJlSC_lEEESK_SL_NS4_8TiledMMAINS4_8MMA_AtomIJNS4_4SM904GMMA28MMA_64x256x16_F32BF16BF16_SSILNSP_5MajorE0ELSR_0ELNSP_7ScaleInE1ELSS_1EEEEEENS4_6LayoutISD_NS5_IJSC_NSA_ILi0EEESW_EEEEENS5_IJNS4_10UnderscoreESZ_SZ_EEEEENS4_13SM90_TMA_LOADENS4_14ComposedLayoutINS4_7SwizzleILi2ELi4ELi3EEENS4_18smem_ptr_flag_bitsILi16EEENSV_INS5_IJNSA_ILi8EEESI_EEENS5_IJSI_SC_EEEEEEEvNS4_8identityENS4_23SM90_TMA_LOAD_MULTICASTES1C_vS1D_EENS_8epilogue10collective6detail29Sm90TmaWarpSpecializedAdapterINS1H_15DefaultEpilogueISK_SL_SL_NS1G_6thread17LinearCombinationISK_Li1EffLNS1L_9ScaleType4KindE0ELNS_15FloatRoundStyleE2ESK_EENS1_15EpilogueDefaultEEEEEvvEEEEvNT_6ParamsE,"aw",@nobits
	.sectionflags	@""
	.align	16
	.zero		1024


//--------------------- .nv.shared.reserved.0     --------------------------
	.section	.nv.shared.reserved.0,"aw",@nobits
	.weak		__nv_reservedSMEM_offset_0_alias
	.size		__nv_reservedSMEM_offset_0_alias, 0, 0
	.other		__nv_reservedSMEM_offset_0_alias,@"STO_CUDA_RESERVED_SHARED STV_DEFAULT"
__nv_reservedSMEM_offset_0_alias:
	.zero		0


//--------------------- .nv.global                --------------------------
	.section	.nv.global,"aw",@nobits
.nv.global:
	.type		_ZN39_INTERNAL_65a44990_4_k_cu_8429d05b_95794cute1_E,@object
	.size		_ZN39_INTERNAL_65a44990_4_k_cu_8429d05b_95794cute1_E,(_ZN39_INTERNAL_65a44990_4_k_cu_8429d05b_95794cuda3std3__45__cpo6cbeginE - _ZN39_INTERNAL_65a44990_4_k_cu_8429d05b_95794cute1_E)
_ZN39_INTERNAL_65a44990_4_k_cu_8429d05b_95794cute1_E:
	.zero		1
	.type		_ZN39_INTERNAL_65a44990_4_k_cu_8429d05b_95794cuda3std3__45__cpo6cbeginE,@object
	.size		_ZN39_INTERNAL_65a44990_4_k_cu_8429d05b_95794cuda3std3__45__cpo6cbeginE,(_ZN39_INTERNAL_65a44990_4_k_cu_8429d05b_95794cuda3std3__48in_placeE - _ZN39_INTERNAL_65a44990_4_k_cu_8429d05b_95794cuda3std3__45__cpo6cbeginE)
_ZN39_INTERNAL_65a44990_4_k_cu_8429d05b_95794cuda3std3__45__cpo6cbeginE:
	.zero		1
	.type		_ZN39_INTERNAL_65a44990_4_k_cu_8429d05b_95794cuda3std3__48in_placeE,@object
	.size		_ZN39_INTERNAL_65a44990_4_k_cu_8429d05b_95794cuda3std3__48in_placeE,(_ZN39_INTERNAL_65a44990_4_k_cu_8429d05b_95794cuda3std6ranges3__45__cpo9iter_moveE - _ZN39_INTERNAL_65a44990_4_k_cu_8429d05b_95794cuda3std3__48in_placeE)
_ZN39_INTERNAL_65a44990_4_k_cu_8429d05b_95794cuda3std3__48in_placeE:
	.zero		1
	.type		_ZN39_INTERNAL_65a44990_4_k_cu_8429d05b_95794cuda3std6ranges3__45__cpo9iter_moveE,@object
	.size		_ZN39_INTERNAL_65a44990_4_k_cu_8429d05b_95794cuda3std6ranges3__45__cpo9iter_moveE,(_ZN39_INTERNAL_65a44990_4_k_cu_8429d05b_95794cuda3std3__45__cpo5beginE - _ZN39_INTERNAL_65a44990_4_k_cu_8429d05b_95794cuda3std6ranges3__45__cpo9iter_moveE)
_ZN39_INTERNAL_65a44990_4_k_cu_8429d05b_95794cuda3std6ranges3__45__cpo9iter_moveE:
	.zero		1
	.type		_ZN39_INTERNAL_65a44990_4_k_cu_8429d05b_95794cuda3std3__45__cpo5beginE,@object
	.size		_ZN39_INTERNAL_65a44990_4_k_cu_8429d05b_95794cuda3std3__45__cpo5beginE,(_ZN39_INTERNAL_65a44990_4_k_cu_8429d05b_95794cuda3std3__441_GLOBAL__N__65a44990_4_k_cu_8429d05b_95796ignoreE - _ZN39_INTERNAL_65a44990_4_k_cu_8429d05b_95794cuda3std3__45__cpo5beginE)
_ZN39_INTERNAL_65a44990_4_k_cu_8429d05b_95794cuda3std3__45__cpo5beginE:
	.zero		1
	.type		_ZN39_INTERNAL_65a44990_4_k_cu_8429d05b_95794cuda3std3__441_GLOBAL__N__65a44990_4_k_cu_8429d05b_95796ignoreE,@object
	.size		_ZN39_INTERNAL_65a44990_4_k_cu_8429d05b_95794cuda3std3__441_GLOBAL__N__65a44990_4_k_cu_8429d05b_95796ignoreE,(_ZN39_INTERNAL_65a44990_4_k_cu_8429d05b_95794cute7productE - _ZN39_INTERNAL_65a44990_4_k_cu_8429d05b_95794cuda3std3__441_GLOBAL__N__65a44990_4_k_cu_8429d05b_95796ignoreE)
_ZN39_INTERNAL_65a44990_4_k_cu_8429d05b_95794cuda3std3__441_GLOBAL__N__65a44990_4_k_cu_8429d05b_95796ignoreE:
	.zero		1
	.type		_ZN39_INTERNAL_65a44990_4_k_cu_8429d05b_95794cute7productE,@object
	.size		_ZN39_INTERNAL_65a44990_4_k_cu_8429d05b_95794cute7productE,(_ZN39_INTERNAL_65a44990_4_k_cu_8429d05b_95794cuda3std3__45__cpo3endE - _ZN39_INTERNAL_65a44990_4_k_cu_8429d05b_95794cute7productE)
_ZN39_INTERNAL_65a44990_4_k_cu_8429d05b_95794cute7productE:
	.zero		1
	.type		_ZN39_INTERNAL_65a44990_4_k_cu_8429d05b_95794cuda3std3__45__cpo3endE,@object
	.size		_ZN39_INTERNAL_65a44990_4_k_cu_8429d05b_95794cuda3std3__45__cpo3endE,(_ZN39_INTERNAL_65a44990_4_k_cu_8429d05b_95794cuda3std3__419piecewise_constructE - _ZN39_INTERNAL_65a44990_4_k_cu_8429d05b_95794cuda3std3__45__cpo3endE)
_ZN39_INTERNAL_65a44990_4_k_cu_8429d05b_95794cuda3std3__45__cpo3endE:
	.zero		1
	.type		_ZN39_INTERNAL_65a44990_4_k_cu_8429d05b_95794cuda3std3__419piecewise_constructE,@object
	.size		_ZN39_INTERNAL_65a44990_4_k_cu_8429d05b_95794cuda3std3__419piecewise_constructE,(_ZN39_INTERNAL_65a44990_4_k_cu_8429d05b_95794cuda3std3__45__cpo4cendE - _ZN39_INTERNAL_65a44990_4_k_cu_8429d05b_95794cuda3std3__419piecewise_constructE)
_ZN39_INTERNAL_65a44990_4_k_cu_8429d05b_95794cuda3std3__419piecewise_constructE:
	.zero		1
	.type		_ZN39_INTERNAL_65a44990_4_k_cu_8429d05b_95794cuda3std3__45__cpo4cendE,@object
	.size		_ZN39_INTERNAL_65a44990_4_k_cu_8429d05b_95794cuda3std3__45__cpo4cendE,(_ZN39_INTERNAL_65a44990_4_k_cu_8429d05b_95794cuda3std6ranges3__45__cpo4swapE - _ZN39_INTERNAL_65a44990_4_k_cu_8429d05b_95794cuda3std3__45__cpo4cendE)
_ZN39_INTERNAL_65a44990_4_k_cu_8429d05b_95794cuda3std3__45__cpo4cendE:
	.zero		1
	.type		_ZN39_INTERNAL_65a44990_4_k_cu_8429d05b_95794cuda3std6ranges3__45__cpo4swapE,@object
	.size		_ZN39_INTERNAL_65a44990_4_k_cu_8429d05b_95794cuda3std6ranges3__45__cpo4swapE,(.L_8 - _ZN39_INTERNAL_65a44990_4_k_cu_8429d05b_95794cuda3std6ranges3__45__cpo4swapE)
_ZN39_INTERNAL_65a44990_4_k_cu_8429d05b_95794cuda3std6ranges3__45__cpo4swapE:
	.zero		1
.L_8:


//--------------------- .nv.constant0._ZN7cutlass13device_kernelINS_4gemm6kernel13GemmUniversalIN4cute5tupleIJiiiiEEENS1_10collective13CollectiveMmaINS1_34MainloopSm90TmaGmmaWarpSpecializedILi5ENS5_IJNS4_1CILi2EEENSA_ILi1EEESC_EEENS1_35KernelTmaWarpSpecializedCooperativeEEENS5_IJNSA_ILi384EEENSA_ILi256EEENSA_ILi32EEEEEENS_10bfloat16_tENS5_IJlSC_lEEESK_SL_NS4_8TiledMMAINS4_8MMA_AtomIJNS4_4SM904GMMA28MMA_64x256x16_F32BF16BF16_SSILNSP_5MajorE0ELSR_0ELNSP_7ScaleInE1ELSS_1EEEEEENS4_6LayoutISD_NS5_IJSC_NSA_ILi0EEESW_EEEEENS5_IJNS4_10UnderscoreESZ_SZ_EEEEENS4_13SM90_TMA_LOADENS4_14ComposedLayoutINS4_7SwizzleILi2ELi4ELi3EEENS4_18smem_ptr_flag_bitsILi16EEENSV_INS5_IJNSA_ILi8EEESI_EEENS5_IJSI_SC_EEEEEEEvNS4_8identityENS4_23SM90_TMA_LOAD_MULTICASTES1C_vS1D_EENS_8epilogue10collective6detail29Sm90TmaWarpSpecializedAdapterINS1H_15DefaultEpilogueISK_SL_SL_NS1G_6thread17LinearCombinationISK_Li1EffLNS1L_9ScaleType4KindE0ELNS_15FloatRoundStyleE2ESK_EENS1_15EpilogueDefaultEEEEEvvEEEEvNT_6ParamsE --------------------------
	.section	.nv.constant0._ZN7cutlass13device_kernelINS_4gemm6kernel13GemmUniversalIN4cute5tupleIJiiiiEEENS1_10collective13CollectiveMmaINS1_34MainloopSm90TmaGmmaWarpSpecializedILi5ENS5_IJNS4_1CILi2EEENSA_ILi1EEESC_EEENS1_35KernelTmaWarpSpecializedCooperativeEEENS5_IJNSA_ILi384EEENSA_ILi256EEENSA_ILi32EEEEEENS_10bfloat16_tENS5_IJlSC_lEEESK_SL_NS4_8TiledMMAINS4_8MMA_AtomIJNS4_4SM904GMMA28MMA_64x256x16_F32BF16BF16_SSILNSP_5MajorE0ELSR_0ELNSP_7ScaleInE1ELSS_1EEEEEENS4_6LayoutISD_NS5_IJSC_NSA_ILi0EEESW_EEEEENS5_IJNS4_10UnderscoreESZ_SZ_EEEEENS4_13SM90_TMA_LOADENS4_14ComposedLayoutINS4_7SwizzleILi2ELi4ELi3EEENS4_18smem_ptr_flag_bitsILi16EEENSV_INS5_IJNSA_ILi8EEESI_EEENS5_IJSI_SC_EEEEEEEvNS4_8identityENS4_23SM90_TMA_LOAD_MULTICASTES1C_vS1D_EENS_8epilogue10collective6detail29Sm90TmaWarpSpecializedAdapterINS1H_15DefaultEpilogueISK_SL_SL_NS1G_6thread17LinearCombinationISK_Li1EffLNS1L_9ScaleType4KindE0ELNS_15FloatRoundStyleE2ESK_EENS1_15EpilogueDefaultEEEEEvvEEEEvNT_6ParamsE,"a",@progbits
	.sectionflags	@""
	.align	4
.nv.constant0._ZN7cutlass13device_kernelINS_4gemm6kernel13GemmUniversalIN4cute5tupleIJiiiiEEENS1_10collective13CollectiveMmaINS1_34MainloopSm90TmaGmmaWarpSpecializedILi5ENS5_IJNS4_1CILi2EEENSA_ILi1EEESC_EEENS1_35KernelTmaWarpSpecializedCooperativeEEENS5_IJNSA_ILi384EEENSA_ILi256EEENSA_ILi32EEEEEENS_10bfloat16_tENS5_IJlSC_lEEESK_SL_NS4_8TiledMMAINS4_8MMA_AtomIJNS4_4SM904GMMA28MMA_64x256x16_F32BF16BF16_SSILNSP_5MajorE0ELSR_0ELNSP_7ScaleInE1ELSS_1EEEEEENS4_6LayoutISD_NS5_IJSC_NSA_ILi0EEESW_EEEEENS5_IJNS4_10UnderscoreESZ_SZ_EEEEENS4_13SM90_TMA_LOADENS4_14ComposedLayoutINS4_7SwizzleILi2ELi4ELi3EEENS4_18smem_ptr_flag_bitsILi16EEENSV_INS5_IJNSA_ILi8EEESI_EEENS5_IJSI_SC_EEEEEEEvNS4_8identityENS4_23SM90_TMA_LOAD_MULTICASTES1C_vS1D_EENS_8epilogue10collective6detail29Sm90TmaWarpSpecializedAdapterINS1H_15DefaultEpilogueISK_SL_SL_NS1G_6thread17LinearCombinationISK_Li1EffLNS1L_9ScaleType4KindE0ELNS_15FloatRoundStyleE2ESK_EENS1_15EpilogueDefaultEEEEEvvEEEEvNT_6ParamsE:
	.zero		1664


//--------------------- SYMBOLS --------------------------

	.type		.nv.reservedSmem.offset0,@object
	.size		.nv.reservedSmem.offset0,0x4
	.type		__assertfail,@function
